	.target	sm_100a

	.elftype	@"ET_EXEC"


//--------------------- .note.nv.tkinfo           --------------------------
	.section	.note.nv.tkinfo,"",@"SHT_NOTE"
	.sectionflags	@"SHF_NOTE_NV_TKINFO"
	.tkinfo
        /*0018*/ 	.word	0x00000002
        /*0030*/ 	.string	""
        /*0030*/ 	.string	"ptxas"
        /*0030*/ 	.string	"Cuda compilation tools, release 13.0, V13.0.88"
        /*0030*/ 	.string	"Build cuda_13.0.r13.0/compiler.36424714_0"
        /*0030*/ 	.string	"-arch sm_100a -m 64 "



//--------------------- .note.nv.cuinfo           --------------------------
	.section	.note.nv.cuinfo,"",@"SHT_NOTE"
	.sectionflags	@"SHF_NOTE_NV_CUINFO"
        /*0018*/ 	.short	0x0002
        /*001a*/ 	.short	0x0064
        /*001c*/ 	.short	0x0082
	.zero		2


//--------------------- .nv.info                  --------------------------
	.section	.nv.info,"",@"SHT_CUDA_INFO"
	.align	4


	//----- nvinfo : EIATTR_REGCOUNT
	.align		4
        /*0000*/ 	.byte	0x04, 0x2f
        /*0002*/ 	.short	(.L_20 - .L_19)
	.align		4
.L_19:
        /*0004*/ 	.word	index@(_ZN7cutlass13device_kernelINS_4gemm6kernel13GemmUniversalIN4cute5tupleIJiiiiEEENS1_10collective13CollectiveMmaINS1_35MainloopSm100TmaUmmaWarpSpecializedILi10ELi2ELi4ENS5_IJNS4_1CILi1EEESB_SB_EEEEENS5_IJNSA_ILi64EEENSA_ILi256EEESE_EEEaNS5_IJSB_llEEEaNS5_IJlSB_lEEENS4_8TiledMMAINS4_8MMA_AtomIJNS4_15SM100_MMA_S8_SSIaaiLi64ELi256ELNS4_4UMMA5MajorE1ELSN_0ELNSM_8SaturateE0EEEEEENS4_6LayoutISC_NS5_IJNSA_ILi0EEESS_SS_EEEEENS5_IJNS4_10UnderscoreESV_SV_EEEEENS4_13SM90_TMA_LOADENS4_14ComposedLayoutINS4_7SwizzleILi2ELi4ELi3EEENS4_18smem_ptr_flag_bitsILi8EEENSR_INS5_IJSE_NSA_ILi8EEEEEENS5_IJSB_SE_EEEEEEEvNS4_8identityESY_NSZ_IS11_S13_NSR_INS5_IJS14_SE_EEENS5_IJSE_SB_EEEEEEEvS19_EENS_8epilogue10collective18CollectiveEpilogueINS1F_23Sm100TmaWarpSpecializedILi4ELi2ELi32ELb0ELb0EEEJSG_NS5_IJNSR_ISE_SB_EES1K_EEEaSI_aSI_NS1F_6fusion15FusionCallbacksIS1J_NS1M_17LinearCombinationIaiaiLNS_15FloatRoundStyleE2EEESG_S1L_JEEENS4_5SM1004TMEM4LOAD26SM100_TMEM_LOAD_16dp32b32xESY_S1D_NS4_39AutoVectorizingCopyWithAssumedAlignmentILi128EEENS4_14SM90_TMA_STOREES1D_S1X_S1X_EEEvvEEEEvNT_6ParamsE)
        /*0008*/ 	.word	0x0000007a


	//----- nvinfo : EIATTR_FRAME_SIZE
	.align		4
.L_20:
        /*000c*/ 	.byte	0x04, 0x11
        /*000e*/ 	.short	(.L_22 - .L_21)
	.align		4
.L_21:
        /*0010*/ 	.word	index@($__internal_2_$__cuda_sm10x_tcgen05_guardrail_trap_unallocated_columns_being_dealloced)
        /*0014*/ 	.word	0x00000000


	//----- nvinfo : EIATTR_FRAME_SIZE
	.align		4
.L_22:
        /*0018*/ 	.byte	0x04, 0x11
        /*001a*/ 	.short	(.L_24 - .L_23)
	.align		4
.L_23:
        /*001c*/ 	.word	index@($__internal_1_$__cuda_sm10x_tcgen05_guardrail_trap_phase_invalid_during_alloc)
        /*0020*/ 	.word	0x00000000


	//----- nvinfo : EIATTR_FRAME_SIZE
	.align		4
.L_24:
        /*0024*/ 	.byte	0x04, 0x11
        /*0026*/ 	.short	(.L_26 - .L_25)
	.align		4
.L_25:
        /*0028*/ 	.word	index@($__internal_0_$__cuda_sm10x_tcgen05_guardrail_trap_col_being_dealloced_not_returned_by_alloc)
        /*002c*/ 	.word	0x00000000


	//----- nvinfo : EIATTR_FRAME_SIZE
	.align		4
.L_26:
        /*0030*/ 	.byte	0x04, 0x11
        /*0032*/ 	.short	(.L_28 - .L_27)
	.align		4
.L_27:
        /*0034*/ 	.word	index@(_ZN7cutlass13device_kernelINS_4gemm6kernel13GemmUniversalIN4cute5tupleIJiiiiEEENS1_10collective13CollectiveMmaINS1_35MainloopSm100TmaUmmaWarpSpecializedILi10ELi2ELi4ENS5_IJNS4_1CILi1EEESB_SB_EEEEENS5_IJNSA_ILi64EEENSA_ILi256EEESE_EEEaNS5_IJSB_llEEEaNS5_IJlSB_lEEENS4_8TiledMMAINS4_8MMA_AtomIJNS4_15SM100_MMA_S8_SSIaaiLi64ELi256ELNS4_4UMMA5MajorE1ELSN_0ELNSM_8SaturateE0EEEEEENS4_6LayoutISC_NS5_IJNSA_ILi0EEESS_SS_EEEEENS5_IJNS4_10UnderscoreESV_SV_EEEEENS4_13SM90_TMA_LOADENS4_14ComposedLayoutINS4_7SwizzleILi2ELi4ELi3EEENS4_18smem_ptr_flag_bitsILi8EEENSR_INS5_IJSE_NSA_ILi8EEEEEENS5_IJSB_SE_EEEEEEEvNS4_8identityESY_NSZ_IS11_S13_NSR_INS5_IJS14_SE_EEENS5_IJSE_SB_EEEEEEEvS19_EENS_8epilogue10collective18CollectiveEpilogueINS1F_23Sm100TmaWarpSpecializedILi4ELi2ELi32ELb0ELb0EEEJSG_NS5_IJNSR_ISE_SB_EES1K_EEEaSI_aSI_NS1F_6fusion15FusionCallbacksIS1J_NS1M_17LinearCombinationIaiaiLNS_15FloatRoundStyleE2EEESG_S1L_JEEENS4_5SM1004TMEM4LOAD26SM100_TMEM_LOAD_16dp32b32xESY_S1D_NS4_39AutoVectorizingCopyWithAssumedAlignmentILi128EEENS4_14SM90_TMA_STOREES1D_S1X_S1X_EEEvvEEEEvNT_6ParamsE)
        /*0038*/ 	.word	0x00000000


	//----- nvinfo : EIATTR_MIN_STACK_SIZE
	.align		4
.L_28:
        /*003c*/ 	.byte	0x04, 0x12
        /*003e*/ 	.short	(.L_30 - .L_29)
	.align		4
.L_29:
        /*0040*/ 	.word	index@(_ZN7cutlass13device_kernelINS_4gemm6kernel13GemmUniversalIN4cute5tupleIJiiiiEEENS1_10collective13CollectiveMmaINS1_35MainloopSm100TmaUmmaWarpSpecializedILi10ELi2ELi4ENS5_IJNS4_1CILi1EEESB_SB_EEEEENS5_IJNSA_ILi64EEENSA_ILi256EEESE_EEEaNS5_IJSB_llEEEaNS5_IJlSB_lEEENS4_8TiledMMAINS4_8MMA_AtomIJNS4_15SM100_MMA_S8_SSIaaiLi64ELi256ELNS4_4UMMA5MajorE1ELSN_0ELNSM_8SaturateE0EEEEEENS4_6LayoutISC_NS5_IJNSA_ILi0EEESS_SS_EEEEENS5_IJNS4_10UnderscoreESV_SV_EEEEENS4_13SM90_TMA_LOADENS4_14ComposedLayoutINS4_7SwizzleILi2ELi4ELi3EEENS4_18smem_ptr_flag_bitsILi8EEENSR_INS5_IJSE_NSA_ILi8EEEEEENS5_IJSB_SE_EEEEEEEvNS4_8identityESY_NSZ_IS11_S13_NSR_INS5_IJS14_SE_EEENS5_IJSE_SB_EEEEEEEvS19_EENS_8epilogue10collective18CollectiveEpilogueINS1F_23Sm100TmaWarpSpecializedILi4ELi2ELi32ELb0ELb0EEEJSG_NS5_IJNSR_ISE_SB_EES1K_EEEaSI_aSI_NS1F_6fusion15FusionCallbacksIS1J_NS1M_17LinearCombinationIaiaiLNS_15FloatRoundStyleE2EEESG_S1L_JEEENS4_5SM1004TMEM4LOAD26SM100_TMEM_LOAD_16dp32b32xESY_S1D_NS4_39AutoVectorizingCopyWithAssumedAlignmentILi128EEENS4_14SM90_TMA_STOREES1D_S1X_S1X_EEEvvEEEEvNT_6ParamsE)
        /*0044*/ 	.word	0x00000000
.L_30:


//--------------------- .nv.compat                --------------------------
	.section	.nv.compat,"",@"SHT_CUDA_COMPAT_INFO"
	.align	4
        /*0000*/ 	.byte	0x02, 0x09, 0x01, 0x00, 0x02, 0x02, 0x03, 0x00, 0x02, 0x05, 0x06, 0x00, 0x03, 0x07, 0x01, 0x01
        /*0010*/ 	.byte	0x02, 0x03, 0x01, 0x00, 0x02, 0x06, 0x01, 0x00, 0x04, 0x0b, 0x08, 0x00, 0x01, 0x00, 0x00, 0x00
        /*0020*/ 	.byte	0x00, 0x00, 0x00, 0x00


//--------------------- .nv.info._ZN7cutlass13device_kernelINS_4gemm6kernel13GemmUniversalIN4cute5tupleIJiiiiEEENS1_10collective13CollectiveMmaINS1_35MainloopSm100TmaUmmaWarpSpecializedILi10ELi2ELi4ENS5_IJNS4_1CILi1EEESB_SB_EEEEENS5_IJNSA_ILi64EEENSA_ILi256EEESE_EEEaNS5_IJSB_llEEEaNS5_IJlSB_lEEENS4_8TiledMMAINS4_8MMA_AtomIJNS4_15SM100_MMA_S8_SSIaaiLi64ELi256ELNS4_4UMMA5MajorE1ELSN_0ELNSM_8SaturateE0EEEEEENS4_6LayoutISC_NS5_IJNSA_ILi0EEESS_SS_EEEEENS5_IJNS4_10UnderscoreESV_SV_EEEEENS4_13SM90_TMA_LOADENS4_14ComposedLayoutINS4_7SwizzleILi2ELi4ELi3EEENS4_18smem_ptr_flag_bitsILi8EEENSR_INS5_IJSE_NSA_ILi8EEEEEENS5_IJSB_SE_EEEEEEEvNS4_8identityESY_NSZ_IS11_S13_NSR_INS5_IJS14_SE_EEENS5_IJSE_SB_EEEEEEEvS19_EENS_8epilogue10collective18CollectiveEpilogueINS1F_23Sm100TmaWarpSpecializedILi4ELi2ELi32ELb0ELb0EEEJSG_NS5_IJNSR_ISE_SB_EES1K_EEEaSI_aSI_NS1F_6fusion15FusionCallbacksIS1J_NS1M_17LinearCombinationIaiaiLNS_15FloatRoundStyleE2EEESG_S1L_JEEENS4_5SM1004TMEM4LOAD26SM100_TMEM_LOAD_16dp32b32xESY_S1D_NS4_39AutoVectorizingCopyWithAssumedAlignmentILi128EEENS4_14SM90_TMA_STOREES1D_S1X_S1X_EEEvvEEEEvNT_6ParamsE --------------------------
	.section	.nv.info._ZN7cutlass13device_kernelINS_4gemm6kernel13GemmUniversalIN4cute5tupleIJiiiiEEENS1_10collective13CollectiveMmaINS1_35MainloopSm100TmaUmmaWarpSpecializedILi10ELi2ELi4ENS5_IJNS4_1CILi1EEESB_SB_EEEEENS5_IJNSA_ILi64EEENSA_ILi256EEESE_EEEaNS5_IJSB_llEEEaNS5_IJlSB_lEEENS4_8TiledMMAINS4_8MMA_AtomIJNS4_15SM100_MMA_S8_SSIaaiLi64ELi256ELNS4_4UMMA5MajorE1ELSN_0ELNSM_8SaturateE0EEEEEENS4_6LayoutISC_NS5_IJNSA_ILi0EEESS_SS_EEEEENS5_IJNS4_10UnderscoreESV_SV_EEEEENS4_13SM90_TMA_LOADENS4_14ComposedLayoutINS4_7SwizzleILi2ELi4ELi3EEENS4_18smem_ptr_flag_bitsILi8EEENSR_INS5_IJSE_NSA_ILi8EEEEEENS5_IJSB_SE_EEEEEEEvNS4_8identityESY_NSZ_IS11_S13_NSR_INS5_IJS14_SE_EEENS5_IJSE_SB_EEEEEEEvS19_EENS_8epilogue10collective18CollectiveEpilogueINS1F_23Sm100TmaWarpSpecializedILi4ELi2ELi32ELb0ELb0EEEJSG_NS5_IJNSR_ISE_SB_EES1K_EEEaSI_aSI_NS1F_6fusion15FusionCallbacksIS1J_NS1M_17LinearCombinationIaiaiLNS_15FloatRoundStyleE2EEESG_S1L_JEEENS4_5SM1004TMEM4LOAD26SM100_TMEM_LOAD_16dp32b32xESY_S1D_NS4_39AutoVectorizingCopyWithAssumedAlignmentILi128EEENS4_14SM90_TMA_STOREES1D_S1X_S1X_EEEvvEEEEvNT_6ParamsE,"",@"SHT_CUDA_INFO"
	.sectionflags	@""
	.align	4


	//----- nvinfo : EIATTR_CUDA_API_VERSION
	.align		4
        /*0000*/ 	.byte	0x04, 0x37
        /*0002*/ 	.short	(.L_32 - .L_31)
.L_31:
        /*0004*/ 	.word	0x00000082


	//----- nvinfo : EIATTR_KPARAM_INFO
	.align		4
.L_32:
        /*0008*/ 	.byte	0x04, 0x17
        /*000a*/ 	.short	(.L_34 - .L_33)
.L_33:
        /*000c*/ 	.word	0x00000000
        /*0010*/ 	.short	0x0000
        /*0012*/ 	.short	0x0000
        /*0014*/ 	.byte	0x00, 0xf0, 0x01, 0x20


	//----- nvinfo : EIATTR_AT_ENTRY_FRAGMENTS
	.align		4
.L_34:
        /*0018*/ 	.byte	0x04, 0x4f
        /*001a*/ 	.short	(.L_36 - .L_35)


	//   ....[0]....
.L_35:
        /*001c*/ 	.word	0x00000006


	//----- nvinfo : EIATTR_RESERVED_SMEM_USED
	.align		4
.L_36:
        /*0020*/ 	.byte	0x01, 0x41
	.zero		2


	//----- nvinfo : EIATTR_SPARSE_MMA_MASK
	.align		4
        /*0024*/ 	.byte	0x03, 0x50
        /*0026*/ 	.short	0x0000


	//----- nvinfo : EIATTR_TCGEN05_1CTA_USED
	.align		4
        /*0028*/ 	.byte	0x01, 0x51
	.zero		2


	//----- nvinfo : EIATTR_MAXREG_COUNT
	.align		4
        /*002c*/ 	.byte	0x03, 0x1b
        /*002e*/ 	.short	0x00ff


	//----- nvinfo : EIATTR_NUM_BARRIERS
	.align		4
        /*0030*/ 	.byte	0x02, 0x4c
        /*0032*/ 	.byte	0x07
	.zero		1


	//----- nvinfo : EIATTR_EXTERNS
	.align		4
        /*0034*/ 	.byte	0x04, 0x0f
        /*0036*/ 	.short	(.L_38 - .L_37)


	//   ....[0]....
	.align		4
.L_37:
        /*0038*/ 	.word	index@(__assertfail)


	//----- nvinfo : EIATTR_MERCURY_ISA_VERSION
	.align		4
.L_38:
        /*003c*/ 	.byte	0x03, 0x5f
        /*003e*/ 	.short	0x0101


	//----- nvinfo : EIATTR_INT_WARP_WIDE_INSTR_OFFSETS
	.align		4
        /*0040*/ 	.byte	0x04, 0x31
        /*0042*/ 	.short	(.L_40 - .L_39)


	//   ....[0]....
.L_39:
        /*0044*/ 	.word	0x00001ed0


	//   ....[1]....
        /*0048*/ 	.word	0x00003bf0


	//   ....[2]....
        /*004c*/ 	.word	0x00003c10


	//   ....[3]....
        /*0050*/ 	.word	0x00003c40


	//   ....[4]....
        /*0054*/ 	.word	0x00004580


	//   ....[5]....
        /*0058*/ 	.word	0x000045f0


	//   ....[6]....
        /*005c*/ 	.word	0x000046d0


	//   ....[7]....
        /*0060*/ 	.word	0x00004750


	//   ....[8]....
        /*0064*/ 	.word	0x00004860


	//   ....[9]....
        /*0068*/ 	.word	0x000048f0


	//   ....[10]....
        /*006c*/ 	.word	0x00004ad0


	//   ....[11]....
        /*0070*/ 	.word	0x00004c30


	//----- nvinfo : EIATTR_COOP_GROUP_MASK_REGIDS
	.align		4
.L_40:
        /*0074*/ 	.byte	0x04, 0x29
        /*0076*/ 	.short	(.L_42 - .L_41)


	//   ....[0]....
.L_41:
        /*0078*/ 	.word	0xffffffff


	//   ....[1]....
        /*007c*/ 	.word	0xffffffff


	//   ....[2]....
        /*0080*/ 	.word	0xffffffff


	//   ....[3]....
        /*0084*/ 	.word	0xffffffff


	//   ....[4]....
        /*0088*/ 	.word	0xffffffff


	//   ....[5]....
        /*008c*/ 	.word	0xffffffff


	//   ....[6]....
        /*0090*/ 	.word	0xffffffff


	//   ....[7]....
        /*0094*/ 	.word	0xffffffff


	//   ....[8]....
        /*0098*/ 	.word	0xffffffff


	//   ....[9]....
        /*009c*/ 	.word	0xffffffff


	//   ....[10]....
        /*00a0*/ 	.word	0xffffffff


	//   ....[11]....
        /*00a4*/ 	.word	0xffffffff


	//   ....[12]....
        /*00a8*/ 	.word	0xffffffff


	//----- nvinfo : EIATTR_COOP_GROUP_INSTR_OFFSETS
	.align		4
.L_42:
        /*00ac*/ 	.byte	0x04, 0x28
        /*00ae*/ 	.short	(.L_44 - .L_43)


	//   ....[0]....
.L_43:
        /*00b0*/ 	.word	0x00000090


	//   ....[1]....
        /*00b4*/ 	.word	0x000004d0


	//   ....[2]....
        /*00b8*/ 	.word	0x00000730


	//   ....[3]....
        /*00bc*/ 	.word	0x000008d0


	//   ....[4]....
        /*00c0*/ 	.word	0x000009d0


	//   ....[5]....
        /*00c4*/ 	.word	0x00000b40


	//   ....[6]....
        /*00c8*/ 	.word	0x00000ce0


	//   ....[7]....
        /*00cc*/ 	.word	0x00001db0


	//   ....[8]....
        /*00d0*/ 	.word	0x00002ef0


	//   ....[9]....
        /*00d4*/ 	.word	0x00003100


	//   ....[10]....
        /*00d8*/ 	.word	0x00003130


	//   ....[11]....
        /*00dc*/ 	.word	0x00003ad0


	//   ....[12]....
        /*00e0*/ 	.word	0x00003d00


	//----- nvinfo : EIATTR_VRC_CTA_INIT_COUNT
	.align		4
.L_44:
        /*00e4*/ 	.byte	0x02, 0x4a
        /*00e6*/ 	.byte	0x80
	.zero		1


	//----- nvinfo : EIATTR_SYSCALL_OFFSETS
	.align		4
        /*00e8*/ 	.byte	0x04, 0x46
        /*00ea*/ 	.short	(.L_46 - .L_45)


	//   ....[0]....
.L_45:
        /*00ec*/ 	.word	0x000056c0


	//   ....[1]....
        /*00f0*/ 	.word	0x00005800


	//   ....[2]....
        /*00f4*/ 	.word	0x00006000


	//   ....[3]....
        /*00f8*/ 	.word	0x00006db0


	//   ....[4]....
        /*00fc*/ 	.word	0x00007af0


	//   ....[5]....
        /*0100*/ 	.word	0x00008860


	//----- nvinfo : EIATTR_MBARRIER_INSTR_OFFSETS
	.align		4
.L_46:
        /*0104*/ 	.byte	0x04, 0x39
        /*0106*/ 	.short	(.L_48 - .L_47)


	//   ....[0]....
.L_47:
        /*0108*/ 	.word	0x000005d0
        /*010c*/ 	.word	0x000000ff
        /*0110*/ 	.word	0x00000000
        /*0114*/ 	.short	0x0100
        /*0116*/ 	.byte	0x05
	.zero		1


	//   ....[1]....
        /*0118*/ 	.word	0x000005e0
        /*011c*/ 	.word	0x000000ff
        /*0120*/ 	.word	0x00000050
        /*0124*/ 	.short	0x0100
        /*0126*/ 	.byte	0x05
	.zero		1


	//   ....[2]....
        /*0128*/ 	.word	0x000005f0
        /*012c*/ 	.word	0x000000ff
        /*0130*/ 	.word	0x00000008
        /*0134*/ 	.short	0x0100
        /*0136*/ 	.byte	0x05
	.zero		1


	//   ....[3]....
        /*0138*/ 	.word	0x00000600
        /*013c*/ 	.word	0x000000ff
        /*0140*/ 	.word	0x00000058
        /*0144*/ 	.short	0x0100
        /*0146*/ 	.byte	0x05
	.zero		1


	//   ....[4]....
        /*0148*/ 	.word	0x00000610
        /*014c*/ 	.word	0x000000ff
        /*0150*/ 	.word	0x00000010
        /*0154*/ 	.short	0x0100
        /*0156*/ 	.byte	0x05
	.zero		1


	//   ....[5]....
        /*0158*/ 	.word	0x00000620
        /*015c*/ 	.word	0x000000ff
        /*0160*/ 	.word	0x00000060
        /*0164*/ 	.short	0x0100
        /*0166*/ 	.byte	0x05
	.zero		1


	//   ....[6]....
        /*0168*/ 	.word	0x00000630
        /*016c*/ 	.word	0x000000ff
        /*0170*/ 	.word	0x00000018
        /*0174*/ 	.short	0x0100
        /*0176*/ 	.byte	0x05
	.zero		1


	//   ....[7]....
        /*0178*/ 	.word	0x00000640
        /*017c*/ 	.word	0x000000ff
        /*0180*/ 	.word	0x00000068
        /*0184*/ 	.short	0x0100
        /*0186*/ 	.byte	0x05
	.zero		1


	//   ....[8]....
        /*0188*/ 	.word	0x00000650
        /*018c*/ 	.word	0x000000ff
        /*0190*/ 	.word	0x00000020
        /*0194*/ 	.short	0x0100
        /*0196*/ 	.byte	0x05
	.zero		1


	//   ....[9]....
        /*0198*/ 	.word	0x00000660
        /*019c*/ 	.word	0x000000ff
        /*01a0*/ 	.word	0x00000070
        /*01a4*/ 	.short	0x0100
        /*01a6*/ 	.byte	0x05
	.zero		1


	//   ....[10]....
        /*01a8*/ 	.word	0x00000670
        /*01ac*/ 	.word	0x000000ff
        /*01b0*/ 	.word	0x00000028
        /*01b4*/ 	.short	0x0100
        /*01b6*/ 	.byte	0x05
	.zero		1


	//   ....[11]....
        /*01b8*/ 	.word	0x00000680
        /*01bc*/ 	.word	0x000000ff
        /*01c0*/ 	.word	0x00000078
        /*01c4*/ 	.short	0x0100
        /*01c6*/ 	.byte	0x05
	.zero		1


	//   ....[12]....
        /*01c8*/ 	.word	0x00000690
        /*01cc*/ 	.word	0x000000ff
        /*01d0*/ 	.word	0x00000030
        /*01d4*/ 	.short	0x0100
        /*01d6*/ 	.byte	0x05
	.zero		1


	//   ....[13]....
        /*01d8*/ 	.word	0x000006a0
        /*01dc*/ 	.word	0x000000ff
        /*01e0*/ 	.word	0x00000080
        /*01e4*/ 	.short	0x0100
        /*01e6*/ 	.byte	0x05
	.zero		1


	//   ....[14]....
        /*01e8*/ 	.word	0x000006b0
        /*01ec*/ 	.word	0x000000ff
        /*01f0*/ 	.word	0x00000038
        /*01f4*/ 	.short	0x0100
        /*01f6*/ 	.byte	0x05
	.zero		1


	//   ....[15]....
        /*01f8*/ 	.word	0x000006c0
        /*01fc*/ 	.word	0x000000ff
        /*0200*/ 	.word	0x00000088
        /*0204*/ 	.short	0x0100
        /*0206*/ 	.byte	0x05
	.zero		1


	//   ....[16]....
        /*0208*/ 	.word	0x000006d0
        /*020c*/ 	.word	0x000000ff
        /*0210*/ 	.word	0x00000040
        /*0214*/ 	.short	0x0100
        /*0216*/ 	.byte	0x05
	.zero		1


	//   ....[17]....
        /*0218*/ 	.word	0x000006e0
        /*021c*/ 	.word	0x000000ff
        /*0220*/ 	.word	0x00000090
        /*0224*/ 	.short	0x0100
        /*0226*/ 	.byte	0x05
	.zero		1


	//   ....[18]....
        /*0228*/ 	.word	0x000006f0
        /*022c*/ 	.word	0x000000ff
        /*0230*/ 	.word	0x00000048
        /*0234*/ 	.short	0x0100
        /*0236*/ 	.byte	0x05
	.zero		1


	//   ....[19]....
        /*0238*/ 	.word	0x00000700
        /*023c*/ 	.word	0x000000ff
        /*0240*/ 	.word	0x00000098
        /*0244*/ 	.short	0x0100
        /*0246*/ 	.byte	0x05
	.zero		1


	//   ....[20]....
        /*0248*/ 	.word	0x00000840
        /*024c*/ 	.word	0x000000ff
        /*0250*/ 	.word	0x000000a0
        /*0254*/ 	.short	0x0100
        /*0256*/ 	.byte	0x07
	.zero		1


	//   ....[21]....
        /*0258*/ 	.word	0x00000850
        /*025c*/ 	.word	0x000000ff
        /*0260*/ 	.word	0x000000c0
        /*0264*/ 	.short	0x0100
        /*0266*/ 	.byte	0x07
	.zero		1


	//   ....[22]....
        /*0268*/ 	.word	0x00000860
        /*026c*/ 	.word	0x000000ff
        /*0270*/ 	.word	0x000000a8
        /*0274*/ 	.short	0x0100
        /*0276*/ 	.byte	0x07
	.zero		1


	//   ....[23]....
        /*0278*/ 	.word	0x00000870
        /*027c*/ 	.word	0x000000ff
        /*0280*/ 	.word	0x000000c8
        /*0284*/ 	.short	0x0100
        /*0286*/ 	.byte	0x07
	.zero		1


	//   ....[24]....
        /*0288*/ 	.word	0x00000880
        /*028c*/ 	.word	0x000000ff
        /*0290*/ 	.word	0x000000b0
        /*0294*/ 	.short	0x0100
        /*0296*/ 	.byte	0x07
	.zero		1


	//   ....[25]....
        /*0298*/ 	.word	0x00000890
        /*029c*/ 	.word	0x000000ff
        /*02a0*/ 	.word	0x000000d0
        /*02a4*/ 	.short	0x0100
        /*02a6*/ 	.byte	0x07
	.zero		1


	//   ....[26]....
        /*02a8*/ 	.word	0x000008a0
        /*02ac*/ 	.word	0x000000ff
        /*02b0*/ 	.word	0x000000b8
        /*02b4*/ 	.short	0x0100
        /*02b6*/ 	.byte	0x07
	.zero		1


	//   ....[27]....
        /*02b8*/ 	.word	0x000008b0
        /*02bc*/ 	.word	0x000000ff
        /*02c0*/ 	.word	0x000000d8
        /*02c4*/ 	.short	0x0100
        /*02c6*/ 	.byte	0x07
	.zero		1


	//   ....[28]....
        /*02c8*/ 	.word	0x000009a0
        /*02cc*/ 	.word	0x000000ff
        /*02d0*/ 	.word	0x000000e0
        /*02d4*/ 	.short	0x0100
        /*02d6*/ 	.byte	0x05
	.zero		1


	//   ....[29]....
        /*02d8*/ 	.word	0x000009b0
        /*02dc*/ 	.word	0x000000ff
        /*02e0*/ 	.word	0x000000e8
        /*02e4*/ 	.short	0x0100
        /*02e6*/ 	.byte	0x05
	.zero		1


	//   ....[30]....
        /*02e8*/ 	.word	0x00000af0
        /*02ec*/ 	.word	0x000000ff
        /*02f0*/ 	.word	0x000000f0
        /*02f4*/ 	.short	0x0100
        /*02f6*/ 	.byte	0x05
	.zero		1


	//   ....[31]....
        /*02f8*/ 	.word	0x00000b00
        /*02fc*/ 	.word	0x000000ff
        /*0300*/ 	.word	0x00000100
        /*0304*/ 	.short	0x0100
        /*0306*/ 	.byte	0x05
	.zero		1


	//   ....[32]....
        /*0308*/ 	.word	0x00000b10
        /*030c*/ 	.word	0x000000ff
        /*0310*/ 	.word	0x000000f8
        /*0314*/ 	.short	0x0100
        /*0316*/ 	.byte	0x05
	.zero		1


	//   ....[33]....
        /*0318*/ 	.word	0x00000b20
        /*031c*/ 	.word	0x000000ff
        /*0320*/ 	.word	0x00000108
        /*0324*/ 	.short	0x0100
        /*0326*/ 	.byte	0x05
	.zero		1


	//   ....[34]....
        /*0328*/ 	.word	0x00000c50
        /*032c*/ 	.word	0x000000ff
        /*0330*/ 	.word	0x00000110
        /*0334*/ 	.short	0x0100
        /*0336*/ 	.byte	0x07
	.zero		1


	//   ....[35]....
        /*0338*/ 	.word	0x00000c60
        /*033c*/ 	.word	0x000000ff
        /*0340*/ 	.word	0x00000130
        /*0344*/ 	.short	0x0100
        /*0346*/ 	.byte	0x07
	.zero		1


	//   ....[36]....
        /*0348*/ 	.word	0x00000c70
        /*034c*/ 	.word	0x000000ff
        /*0350*/ 	.word	0x00000118
        /*0354*/ 	.short	0x0100
        /*0356*/ 	.byte	0x07
	.zero		1


	//   ....[37]....
        /*0358*/ 	.word	0x00000c80
        /*035c*/ 	.word	0x000000ff
        /*0360*/ 	.word	0x00000138
        /*0364*/ 	.short	0x0100
        /*0366*/ 	.byte	0x07
	.zero		1


	//   ....[38]....
        /*0368*/ 	.word	0x00000c90
        /*036c*/ 	.word	0x000000ff
        /*0370*/ 	.word	0x00000120
        /*0374*/ 	.short	0x0100
        /*0376*/ 	.byte	0x07
	.zero		1


	//   ....[39]....
        /*0378*/ 	.word	0x00000ca0
        /*037c*/ 	.word	0x000000ff
        /*0380*/ 	.word	0x00000140
        /*0384*/ 	.short	0x0100
        /*0386*/ 	.byte	0x07
	.zero		1


	//   ....[40]....
        /*0388*/ 	.word	0x00000cb0
        /*038c*/ 	.word	0x000000ff
        /*0390*/ 	.word	0x00000128
        /*0394*/ 	.short	0x0100
        /*0396*/ 	.byte	0x07
	.zero		1


	//   ....[41]....
        /*0398*/ 	.word	0x00000cc0
        /*039c*/ 	.word	0x000000ff
        /*03a0*/ 	.word	0x00000148
        /*03a4*/ 	.short	0x0100
        /*03a6*/ 	.byte	0x07
	.zero		1


	//   ....[42]....
        /*03a8*/ 	.word	0x00000db0
        /*03ac*/ 	.word	0x000000ff
        /*03b0*/ 	.word	0x00000150
        /*03b4*/ 	.short	0x0100
        /*03b6*/ 	.byte	0x05
	.zero		1


	//   ....[43]....
        /*03b8*/ 	.word	0x00000dc0
        /*03bc*/ 	.word	0x000000ff
        /*03c0*/ 	.word	0x00000160
        /*03c4*/ 	.short	0x0100
        /*03c6*/ 	.byte	0x05
	.zero		1


	//   ....[44]....
        /*03c8*/ 	.word	0x00000dd0
        /*03cc*/ 	.word	0x000000ff
        /*03d0*/ 	.word	0x00000158
        /*03d4*/ 	.short	0x0100
        /*03d6*/ 	.byte	0x05
	.zero		1


	//   ....[45]....
        /*03d8*/ 	.word	0x00000de0
        /*03dc*/ 	.word	0x000000ff
        /*03e0*/ 	.word	0x00000168
        /*03e4*/ 	.short	0x0100
        /*03e6*/ 	.byte	0x05
	.zero		1


	//   ....[46]....
        /*03e8*/ 	.word	0x000016b0
        /*03ec*/ 	.word	0x00000003
        /*03f0*/ 	.word	0x00000160
        /*03f4*/ 	.short	0x010a
        /*03f6*/ 	.byte	0xff
	.zero		1


	//   ....[47]....
        /*03f8*/ 	.word	0x000016e0
        /*03fc*/ 	.word	0x00000003
        /*0400*/ 	.word	0x00000150
        /*0404*/ 	.short	0x0101
        /*0406*/ 	.byte	0xff
	.zero		1


	//   ....[48]....
        /*0408*/ 	.word	0x000017b0
        /*040c*/ 	.word	0x000000ff
        /*0410*/ 	.word	0x00000050
        /*0414*/ 	.short	0x010a
        /*0416*/ 	.byte	0x08
	.zero		1


	//   ....[49]....
        /*0418*/ 	.word	0x00001850
        /*041c*/ 	.word	0x000000ff
        /*0420*/ 	.word	0x00000050
        /*0424*/ 	.short	0x010a
        /*0426*/ 	.byte	0x21
	.zero		1


	//   ....[50]....
        /*0428*/ 	.word	0x000019a0
        /*042c*/ 	.word	0x000000ff
        /*0430*/ 	.word	0x00000050
        /*0434*/ 	.short	0x010a
        /*0436*/ 	.byte	0x08
	.zero		1


	//   ....[51]....
        /*0438*/ 	.word	0x00001ab0
        /*043c*/ 	.word	0x000000ff
        /*0440*/ 	.word	0x000000e8
        /*0444*/ 	.short	0x0101
        /*0446*/ 	.byte	0x04
	.zero		1


	//   ....[52]....
        /*0448*/ 	.word	0x00001ad0
        /*044c*/ 	.word	0x000000ff
        /*0450*/ 	.word	0x00000050
        /*0454*/ 	.short	0x010a
        /*0456*/ 	.byte	0x08
	.zero		1


	//   ....[53]....
        /*0458*/ 	.word	0x00001b50
        /*045c*/ 	.word	0x000000ff
        /*0460*/ 	.word	0x00000050
        /*0464*/ 	.short	0x010a
        /*0466*/ 	.byte	0x11
	.zero		1


	//   ....[54]....
        /*0468*/ 	.word	0x00001ca0
        /*046c*/ 	.word	0x000000ff
        /*0470*/ 	.word	0x00000050
        /*0474*/ 	.short	0x010a
        /*0476*/ 	.byte	0x08
	.zero		1


	//   ....[55]....
        /*0478*/ 	.word	0x00001de0
        /*047c*/ 	.word	0x00000002
        /*0480*/ 	.word	0x000000f0
        /*0484*/ 	.short	0x010a
        /*0486*/ 	.byte	0xff
	.zero		1


	//   ....[56]....
        /*0488*/ 	.word	0x00001ea0
        /*048c*/ 	.word	0x00000002
        /*0490*/ 	.word	0x00000000
        /*0494*/ 	.short	0x0101
        /*0496*/ 	.byte	0xff
	.zero		1


	//   ....[57]....
        /*0498*/ 	.word	0x00002400
        /*049c*/ 	.word	0x000000ff
        /*04a0*/ 	.word	0x00000000
        /*04a4*/ 	.short	0x010a
        /*04a6*/ 	.byte	0x05
	.zero		1


	//   ....[58]....
        /*04a8*/ 	.word	0x00002490
        /*04ac*/ 	.word	0x000000ff
        /*04b0*/ 	.word	0x00000000
        /*04b4*/ 	.short	0x010a
        /*04b6*/ 	.byte	0x05
	.zero		1


	//   ....[59]....
        /*04b8*/ 	.word	0x00002520
        /*04bc*/ 	.word	0x000000ff
        /*04c0*/ 	.word	0x00000000
        /*04c4*/ 	.short	0x010a
        /*04c6*/ 	.byte	0x05
	.zero		1


	//   ....[60]....
        /*04c8*/ 	.word	0x000025b0
        /*04cc*/ 	.word	0x000000ff
        /*04d0*/ 	.word	0x00000000
        /*04d4*/ 	.short	0x010a
        /*04d6*/ 	.byte	0x05
	.zero		1


	//   ....[61]....
        /*04d8*/ 	.word	0x00002640
        /*04dc*/ 	.word	0x000000ff
        /*04e0*/ 	.word	0x00000000
        /*04e4*/ 	.short	0x010a
        /*04e6*/ 	.byte	0x05
	.zero		1


	//   ....[62]....
        /*04e8*/ 	.word	0x000026d0
        /*04ec*/ 	.word	0x000000ff
        /*04f0*/ 	.word	0x00000000
        /*04f4*/ 	.short	0x010a
        /*04f6*/ 	.byte	0x05
	.zero		1


	//   ....[63]....
        /*04f8*/ 	.word	0x00002760
        /*04fc*/ 	.word	0x000000ff
        /*0500*/ 	.word	0x00000000
        /*0504*/ 	.short	0x010a
        /*0506*/ 	.byte	0x05
	.zero		1


	//   ....[64]....
        /*0508*/ 	.word	0x000027f0
        /*050c*/ 	.word	0x000000ff
        /*0510*/ 	.word	0x00000000
        /*0514*/ 	.short	0x010a
        /*0516*/ 	.byte	0x05
	.zero		1


	//   ....[65]....
        /*0518*/ 	.word	0x00002880
        /*051c*/ 	.word	0x000000ff
        /*0520*/ 	.word	0x00000000
        /*0524*/ 	.short	0x010a
        /*0526*/ 	.byte	0x05
	.zero		1


	//   ....[66]....
        /*0528*/ 	.word	0x00002920
        /*052c*/ 	.word	0x00000000
        /*0530*/ 	.word	0x00000000
        /*0534*/ 	.short	0x010a
        /*0536*/ 	.byte	0xff
	.zero		1


	//   ....[67]....
        /*0538*/ 	.word	0x00002a40
        /*053c*/ 	.word	0x00000000
        /*0540*/ 	.word	0x00000150
        /*0544*/ 	.short	0x010a
        /*0546*/ 	.byte	0xff
	.zero		1


	//   ....[68]....
        /*0548*/ 	.word	0x00002aa0
        /*054c*/ 	.word	0x00000004
        /*0550*/ 	.word	0x00000000
        /*0554*/ 	.short	0x0101
        /*0556*/ 	.byte	0xff
	.zero		1


	//   ....[69]....
        /*0558*/ 	.word	0x00002ac0
        /*055c*/ 	.word	0x000000ff
        /*0560*/ 	.word	0x00000100
        /*0564*/ 	.short	0x010a
        /*0566*/ 	.byte	0x05
	.zero		1


	//   ....[70]....
        /*0568*/ 	.word	0x00002be0
        /*056c*/ 	.word	0x00000000
        /*0570*/ 	.word	0x000000f0
        /*0574*/ 	.short	0x010a
        /*0576*/ 	.byte	0xff
	.zero		1


	//   ....[71]....
        /*0578*/ 	.word	0x00002cf0
        /*057c*/ 	.word	0x00000000
        /*0580*/ 	.word	0x00000000
        /*0584*/ 	.short	0x0101
        /*0586*/ 	.byte	0xff
	.zero		1


	//   ....[72]....
        /*0588*/ 	.word	0x00002d80
        /*058c*/ 	.word	0x000000ff
        /*0590*/ 	.word	0x00000100
        /*0594*/ 	.short	0x0106
        /*0596*/ 	.byte	0x05
	.zero		1


	//   ....[73]....
        /*0598*/ 	.word	0x00002da0
        /*059c*/ 	.word	0x000000ff
        /*05a0*/ 	.word	0x00000100
        /*05a4*/ 	.short	0x010a
        /*05a6*/ 	.byte	0x05
	.zero		1


	//   ....[74]....
        /*05a8*/ 	.word	0x00002e30
        /*05ac*/ 	.word	0x000000ff
        /*05b0*/ 	.word	0x00000100
        /*05b4*/ 	.short	0x0106
        /*05b6*/ 	.byte	0x04
	.zero		1


	//   ....[75]....
        /*05b8*/ 	.word	0x00002e70
        /*05bc*/ 	.word	0x00000000
        /*05c0*/ 	.word	0x00000100
        /*05c4*/ 	.short	0x010a
        /*05c6*/ 	.byte	0xff
	.zero		1


	//   ....[76]....
        /*05c8*/ 	.word	0x00003360
        /*05cc*/ 	.word	0x00000000
        /*05d0*/ 	.word	0x000000f0
        /*05d4*/ 	.short	0x010a
        /*05d6*/ 	.byte	0xff
	.zero		1


	//   ....[77]....
        /*05d8*/ 	.word	0x00003460
        /*05dc*/ 	.word	0x00000003
        /*05e0*/ 	.word	0x00000000
        /*05e4*/ 	.short	0x0101
        /*05e6*/ 	.byte	0xff
	.zero		1


	//   ....[78]....
        /*05e8*/ 	.word	0x00003470
        /*05ec*/ 	.word	0x000000ff
        /*05f0*/ 	.word	0x00000000
        /*05f4*/ 	.short	0x010a
        /*05f6*/ 	.byte	0x04
	.zero		1


	//   ....[79]....
        /*05f8*/ 	.word	0x000034f0
        /*05fc*/ 	.word	0x000000ff
        /*0600*/ 	.word	0x00000130
        /*0604*/ 	.short	0x010a
        /*0606*/ 	.byte	0x08
	.zero		1


	//   ....[80]....
        /*0608*/ 	.word	0x000035d0
        /*060c*/ 	.word	0x000000ff
        /*0610*/ 	.word	0x00000000
        /*0614*/ 	.short	0x010a
        /*0616*/ 	.byte	0x07
	.zero		1


	//   ....[81]....
        /*0618*/ 	.word	0x00003710
        /*061c*/ 	.word	0x000000ff
        /*0620*/ 	.word	0x00000000
        /*0624*/ 	.short	0x010a
        /*0626*/ 	.byte	0x04
	.zero		1


	//   ....[82]....
        /*0628*/ 	.word	0x00003900
        /*062c*/ 	.word	0x000000ff
        /*0630*/ 	.word	0x00000000
        /*0634*/ 	.short	0x010a
        /*0636*/ 	.byte	0x05
	.zero		1


	//   ....[83]....
        /*0638*/ 	.word	0x00003990
        /*063c*/ 	.word	0x000000ff
        /*0640*/ 	.word	0x00000000
        /*0644*/ 	.short	0x010a
        /*0646*/ 	.byte	0x05
	.zero		1


	//   ....[84]....
        /*0648*/ 	.word	0x00003a20
        /*064c*/ 	.word	0x000000ff
        /*0650*/ 	.word	0x00000000
        /*0654*/ 	.short	0x010a
        /*0656*/ 	.byte	0x05
	.zero		1


	//   ....[85]....
        /*0658*/ 	.word	0x00003ab0
        /*065c*/ 	.word	0x000000ff
        /*0660*/ 	.word	0x00000000
        /*0664*/ 	.short	0x010a
        /*0666*/ 	.byte	0x07
	.zero		1


	//   ....[86]....
        /*0668*/ 	.word	0x00003f30
        /*066c*/ 	.word	0x00000000
        /*0670*/ 	.word	0x000000f0
        /*0674*/ 	.short	0x010a
        /*0676*/ 	.byte	0xff
	.zero		1


	//   ....[87]....
        /*0678*/ 	.word	0x00003ff0
        /*067c*/ 	.word	0x00000000
        /*0680*/ 	.word	0x00000000
        /*0684*/ 	.short	0x0101
        /*0686*/ 	.byte	0xff
	.zero		1


	//   ....[88]....
        /*0688*/ 	.word	0x00004310
        /*068c*/ 	.word	0x000000ff
        /*0690*/ 	.word	0x000000e8
        /*0694*/ 	.short	0x010a
        /*0696*/ 	.byte	0x07
	.zero		1


	//   ....[89]....
        /*0698*/ 	.word	0x00004500
        /*069c*/ 	.word	0x000000ff
        /*06a0*/ 	.word	0x000000c0
        /*06a4*/ 	.short	0x010a
        /*06a6*/ 	.byte	0x07
	.zero		1


	//   ....[90]....
        /*06a8*/ 	.word	0x00004670
        /*06ac*/ 	.word	0x000000ff
        /*06b0*/ 	.word	0x000000a0
        /*06b4*/ 	.short	0x010b
        /*06b6*/ 	.byte	0x07
	.zero		1


	//   ....[91]....
        /*06b8*/ 	.word	0x00004680
        /*06bc*/ 	.word	0x000000ff
        /*06c0*/ 	.word	0x00000000
        /*06c4*/ 	.short	0x0101
        /*06c6*/ 	.byte	0x08
	.zero		1


	//   ....[92]....
        /*06c8*/ 	.word	0x000046a0
        /*06cc*/ 	.word	0x000000ff
        /*06d0*/ 	.word	0x000000c8
        /*06d4*/ 	.short	0x010a
        /*06d6*/ 	.byte	0x07
	.zero		1


	//   ....[93]....
        /*06d8*/ 	.word	0x00004800
        /*06dc*/ 	.word	0x000000ff
        /*06e0*/ 	.word	0x000000a8
        /*06e4*/ 	.short	0x010b
        /*06e6*/ 	.byte	0x07
	.zero		1


	//   ....[94]....
        /*06e8*/ 	.word	0x00004810
        /*06ec*/ 	.word	0x000000ff
        /*06f0*/ 	.word	0x00000000
        /*06f4*/ 	.short	0x0101
        /*06f6*/ 	.byte	0x08
	.zero		1


	//   ....[95]....
        /*06f8*/ 	.word	0x00004820
        /*06fc*/ 	.word	0x000000ff
        /*0700*/ 	.word	0x000000d0
        /*0704*/ 	.short	0x010a
        /*0706*/ 	.byte	0x07
	.zero		1


	//   ....[96]....
        /*0708*/ 	.word	0x000049c0
        /*070c*/ 	.word	0x000000ff
        /*0710*/ 	.word	0x000000b0
        /*0714*/ 	.short	0x010b
        /*0716*/ 	.byte	0x07
	.zero		1


	//   ....[97]....
        /*0718*/ 	.word	0x00004a30
        /*071c*/ 	.word	0x000000ff
        /*0720*/ 	.word	0x00000000
        /*0724*/ 	.short	0x0101
        /*0726*/ 	.byte	0x08
	.zero		1


	//   ....[98]....
        /*0728*/ 	.word	0x00004a60
        /*072c*/ 	.word	0x000000ff
        /*0730*/ 	.word	0x000000d8
        /*0734*/ 	.short	0x010a
        /*0736*/ 	.byte	0x07
	.zero		1


	//   ....[99]....
        /*0738*/ 	.word	0x00004c70
        /*073c*/ 	.word	0x000000ff
        /*0740*/ 	.word	0x000000b8
        /*0744*/ 	.short	0x010b
        /*0746*/ 	.byte	0x07
	.zero		1


	//   ....[100]....
        /*0748*/ 	.word	0x00004c90
        /*074c*/ 	.word	0x000000ff
        /*0750*/ 	.word	0x00000000
        /*0754*/ 	.short	0x0101
        /*0756*/ 	.byte	0x0d
	.zero		1


	//   ....[101]....
        /*0758*/ 	.word	0x00004cc0
        /*075c*/ 	.word	0x000000ff
        /*0760*/ 	.word	0x000000c0
        /*0764*/ 	.short	0x010a
        /*0766*/ 	.byte	0x07
	.zero		1


	//   ....[102]....
        /*0768*/ 	.word	0x00004ce0
        /*076c*/ 	.word	0x000000ff
        /*0770*/ 	.word	0x000000c8
        /*0774*/ 	.short	0x010a
        /*0776*/ 	.byte	0x07
	.zero		1


	//   ....[103]....
        /*0778*/ 	.word	0x00004d00
        /*077c*/ 	.word	0x000000ff
        /*0780*/ 	.word	0x000000d0
        /*0784*/ 	.short	0x010a
        /*0786*/ 	.byte	0x07
	.zero		1


	//   ....[104]....
        /*0788*/ 	.word	0x00004d40
        /*078c*/ 	.word	0x00000000
        /*0790*/ 	.word	0x000000d8
        /*0794*/ 	.short	0x010a
        /*0796*/ 	.byte	0xff
	.zero		1


	//   ....[105]....
        /*0798*/ 	.word	0x00005090
        /*079c*/ 	.word	0x00000000
        /*07a0*/ 	.word	0x000000f0
        /*07a4*/ 	.short	0x010a
        /*07a6*/ 	.byte	0xff
	.zero		1


	//   ....[106]....
        /*07a8*/ 	.word	0x000051a0
        /*07ac*/ 	.word	0x00000000
        /*07b0*/ 	.word	0x00000000
        /*07b4*/ 	.short	0x0101
        /*07b6*/ 	.byte	0xff
	.zero		1


	//   ....[107]....
        /*07b8*/ 	.word	0x00005bf0
        /*07bc*/ 	.word	0x00000000
        /*07c0*/ 	.word	0x000000a0
        /*07c4*/ 	.short	0x010a
        /*07c6*/ 	.byte	0xff
	.zero		1


	//   ....[108]....
        /*07c8*/ 	.word	0x00005c60
        /*07cc*/ 	.word	0x0000006c
        /*07d0*/ 	.word	0x00000110
        /*07d4*/ 	.short	0x010a
        /*07d6*/ 	.byte	0xff
	.zero		1


	//   ....[109]....
        /*07d8*/ 	.word	0x00005d40
        /*07dc*/ 	.word	0x00000000
        /*07e0*/ 	.word	0x000000a0
        /*07e4*/ 	.short	0x010a
        /*07e6*/ 	.byte	0xff
	.zero		1


	//   ....[110]....
        /*07e8*/ 	.word	0x00005e60
        /*07ec*/ 	.word	0x00000000
        /*07f0*/ 	.word	0x00000000
        /*07f4*/ 	.short	0x0101
        /*07f6*/ 	.byte	0xff
	.zero		1


	//   ....[111]....
        /*07f8*/ 	.word	0x00005ee0
        /*07fc*/ 	.word	0x0000006c
        /*0800*/ 	.word	0x00000110
        /*0804*/ 	.short	0x010a
        /*0806*/ 	.byte	0xff
	.zero		1


	//   ....[112]....
        /*0808*/ 	.word	0x00006a60
        /*080c*/ 	.word	0x00000037
        /*0810*/ 	.word	0x000000a0
        /*0814*/ 	.short	0x010a
        /*0816*/ 	.byte	0xff
	.zero		1


	//   ....[113]....
        /*0818*/ 	.word	0x00006b10
        /*081c*/ 	.word	0x00000037
        /*0820*/ 	.word	0x000000a0
        /*0824*/ 	.short	0x010a
        /*0826*/ 	.byte	0xff
	.zero		1


	//   ....[114]....
        /*0828*/ 	.word	0x00006c30
        /*082c*/ 	.word	0x00000000
        /*0830*/ 	.word	0x00000000
        /*0834*/ 	.short	0x0101
        /*0836*/ 	.byte	0xff
	.zero		1


	//   ....[115]....
        /*0838*/ 	.word	0x000077a0
        /*083c*/ 	.word	0x00000049
        /*0840*/ 	.word	0x000000a0
        /*0844*/ 	.short	0x010a
        /*0846*/ 	.byte	0xff
	.zero		1


	//   ....[116]....
        /*0848*/ 	.word	0x00007850
        /*084c*/ 	.word	0x00000049
        /*0850*/ 	.word	0x000000a0
        /*0854*/ 	.short	0x010a
        /*0856*/ 	.byte	0xff
	.zero		1


	//   ....[117]....
        /*0858*/ 	.word	0x00007970
        /*085c*/ 	.word	0x00000002
        /*0860*/ 	.word	0x00000000
        /*0864*/ 	.short	0x0101
        /*0866*/ 	.byte	0xff
	.zero		1


	//   ....[118]....
        /*0868*/ 	.word	0x00008510
        /*086c*/ 	.word	0x0000004c
        /*0870*/ 	.word	0x000000a0
        /*0874*/ 	.short	0x010a
        /*0876*/ 	.byte	0xff
	.zero		1


	//   ....[119]....
        /*0878*/ 	.word	0x000085c0
        /*087c*/ 	.word	0x0000004c
        /*0880*/ 	.word	0x000000a0
        /*0884*/ 	.short	0x010a
        /*0886*/ 	.byte	0xff
	.zero		1


	//   ....[120]....
        /*0888*/ 	.word	0x000086e0
        /*088c*/ 	.word	0x00000000
        /*0890*/ 	.word	0x00000000
        /*0894*/ 	.short	0x0101
        /*0896*/ 	.byte	0xff
	.zero		1


	//   ....[121]....
        /*0898*/ 	.word	0x00008a90
        /*089c*/ 	.word	0x000000ff
        /*08a0*/ 	.word	0x00000000
        /*08a4*/ 	.short	0x0101
        /*08a6*/ 	.byte	0x05
	.zero		1


	//   ....[122]....
        /*08a8*/ 	.word	0x000093d0
        /*08ac*/ 	.word	0x00000003
        /*08b0*/ 	.word	0x00000160
        /*08b4*/ 	.short	0x010a
        /*08b6*/ 	.byte	0xff
	.zero		1


	//   ....[123]....
        /*08b8*/ 	.word	0x00009430
        /*08bc*/ 	.word	0x00000002
        /*08c0*/ 	.word	0x00000050
        /*08c4*/ 	.short	0x010a
        /*08c6*/ 	.byte	0xff
	.zero		1


	//   ....[124]....
        /*08c8*/ 	.word	0x00009490
        /*08cc*/ 	.word	0x00000002
        /*08d0*/ 	.word	0x00000050
        /*08d4*/ 	.short	0x010a
        /*08d6*/ 	.byte	0xff
	.zero		1


	//   ....[125]....
        /*08d8*/ 	.word	0x000094e0
        /*08dc*/ 	.word	0x00000002
        /*08e0*/ 	.word	0x000000f0
        /*08e4*/ 	.short	0x010a
        /*08e6*/ 	.byte	0xff
	.zero		1


	//   ....[126]....
        /*08e8*/ 	.word	0x00009540
        /*08ec*/ 	.word	0x00000000
        /*08f0*/ 	.word	0x00000000
        /*08f4*/ 	.short	0x010a
        /*08f6*/ 	.byte	0xff
	.zero		1


	//   ....[127]....
        /*08f8*/ 	.word	0x000095a0
        /*08fc*/ 	.word	0x00000000
        /*0900*/ 	.word	0x00000000
        /*0904*/ 	.short	0x010a
        /*0906*/ 	.byte	0xff
	.zero		1


	//   ....[128]....
        /*0908*/ 	.word	0x00009600
        /*090c*/ 	.word	0x00000000
        /*0910*/ 	.word	0x00000000
        /*0914*/ 	.short	0x010a
        /*0916*/ 	.byte	0xff
	.zero		1


	//   ....[129]....
        /*0918*/ 	.word	0x00009660
        /*091c*/ 	.word	0x00000000
        /*0920*/ 	.word	0x00000000
        /*0924*/ 	.short	0x010a
        /*0926*/ 	.byte	0xff
	.zero		1


	//   ....[130]....
        /*0928*/ 	.word	0x000096c0
        /*092c*/ 	.word	0x00000000
        /*0930*/ 	.word	0x00000000
        /*0934*/ 	.short	0x010a
        /*0936*/ 	.byte	0xff
	.zero		1


	//   ....[131]....
        /*0938*/ 	.word	0x00009720
        /*093c*/ 	.word	0x00000000
        /*0940*/ 	.word	0x00000000
        /*0944*/ 	.short	0x010a
        /*0946*/ 	.byte	0xff
	.zero		1


	//   ....[132]....
        /*0948*/ 	.word	0x00009780
        /*094c*/ 	.word	0x00000000
        /*0950*/ 	.word	0x00000000
        /*0954*/ 	.short	0x010a
        /*0956*/ 	.byte	0xff
	.zero		1


	//   ....[133]....
        /*0958*/ 	.word	0x000097e0
        /*095c*/ 	.word	0x00000000
        /*0960*/ 	.word	0x00000000
        /*0964*/ 	.short	0x010a
        /*0966*/ 	.byte	0xff
	.zero		1


	//   ....[134]....
        /*0968*/ 	.word	0x00009840
        /*096c*/ 	.word	0x00000000
        /*0970*/ 	.word	0x00000000
        /*0974*/ 	.short	0x010a
        /*0976*/ 	.byte	0xff
	.zero		1


	//   ....[135]....
        /*0978*/ 	.word	0x00009890
        /*097c*/ 	.word	0x00000000
        /*0980*/ 	.word	0x00000150
        /*0984*/ 	.short	0x010a
        /*0986*/ 	.byte	0xff
	.zero		1


	//   ....[136]....
        /*0988*/ 	.word	0x000098f0
        /*098c*/ 	.word	0x00000000
        /*0990*/ 	.word	0x00000100
        /*0994*/ 	.short	0x010a
        /*0996*/ 	.byte	0xff
	.zero		1


	//   ....[137]....
        /*0998*/ 	.word	0x00009940
        /*099c*/ 	.word	0x00000000
        /*09a0*/ 	.word	0x000000f0
        /*09a4*/ 	.short	0x010a
        /*09a6*/ 	.byte	0xff
	.zero		1


	//   ....[138]....
        /*09a8*/ 	.word	0x000099a0
        /*09ac*/ 	.word	0x00000000
        /*09b0*/ 	.word	0x00000100
        /*09b4*/ 	.short	0x010a
        /*09b6*/ 	.byte	0xff
	.zero		1


	//   ....[139]....
        /*09b8*/ 	.word	0x000099f0
        /*09bc*/ 	.word	0x00000000
        /*09c0*/ 	.word	0x000000f0
        /*09c4*/ 	.short	0x010a
        /*09c6*/ 	.byte	0xff
	.zero		1


	//   ....[140]....
        /*09c8*/ 	.word	0x00009a50
        /*09cc*/ 	.word	0x00000003
        /*09d0*/ 	.word	0x00000130
        /*09d4*/ 	.short	0x010a
        /*09d6*/ 	.byte	0xff
	.zero		1


	//   ....[141]....
        /*09d8*/ 	.word	0x00009ab0
        /*09dc*/ 	.word	0x00000000
        /*09e0*/ 	.word	0x00000000
        /*09e4*/ 	.short	0x010a
        /*09e6*/ 	.byte	0xff
	.zero		1


	//   ....[142]....
        /*09e8*/ 	.word	0x00009b10
        /*09ec*/ 	.word	0x00000000
        /*09f0*/ 	.word	0x00000000
        /*09f4*/ 	.short	0x010a
        /*09f6*/ 	.byte	0xff
	.zero		1


	//   ....[143]....
        /*09f8*/ 	.word	0x00009b70
        /*09fc*/ 	.word	0x00000000
        /*0a00*/ 	.word	0x00000000
        /*0a04*/ 	.short	0x010a
        /*0a06*/ 	.byte	0xff
	.zero		1


	//   ....[144]....
        /*0a08*/ 	.word	0x00009bd0
        /*0a0c*/ 	.word	0x00000000
        /*0a10*/ 	.word	0x00000000
        /*0a14*/ 	.short	0x010a
        /*0a16*/ 	.byte	0xff
	.zero		1


	//   ....[145]....
        /*0a18*/ 	.word	0x00009c30
        /*0a1c*/ 	.word	0x00000000
        /*0a20*/ 	.word	0x00000000
        /*0a24*/ 	.short	0x010a
        /*0a26*/ 	.byte	0xff
	.zero		1


	//   ....[146]....
        /*0a28*/ 	.word	0x00009c80
        /*0a2c*/ 	.word	0x00000000
        /*0a30*/ 	.word	0x000000f0
        /*0a34*/ 	.short	0x010a
        /*0a36*/ 	.byte	0xff
	.zero		1


	//   ....[147]....
        /*0a38*/ 	.word	0x00009ce0
        /*0a3c*/ 	.word	0x00000000
        /*0a40*/ 	.word	0x000000e8
        /*0a44*/ 	.short	0x010a
        /*0a46*/ 	.byte	0xff
	.zero		1


	//   ....[148]....
        /*0a48*/ 	.word	0x00009d40
        /*0a4c*/ 	.word	0x00000003
        /*0a50*/ 	.word	0x000000c0
        /*0a54*/ 	.short	0x010a
        /*0a56*/ 	.byte	0xff
	.zero		1


	//   ....[149]....
        /*0a58*/ 	.word	0x00009da0
        /*0a5c*/ 	.word	0x00000003
        /*0a60*/ 	.word	0x000000c8
        /*0a64*/ 	.short	0x010a
        /*0a66*/ 	.byte	0xff
	.zero		1


	//   ....[150]....
        /*0a68*/ 	.word	0x00009e00
        /*0a6c*/ 	.word	0x00000003
        /*0a70*/ 	.word	0x000000d0
        /*0a74*/ 	.short	0x010a
        /*0a76*/ 	.byte	0xff
	.zero		1


	//   ....[151]....
        /*0a78*/ 	.word	0x00009e60
        /*0a7c*/ 	.word	0x00000003
        /*0a80*/ 	.word	0x000000d8
        /*0a84*/ 	.short	0x010a
        /*0a86*/ 	.byte	0xff
	.zero		1


	//   ....[152]....
        /*0a88*/ 	.word	0x00009ec0
        /*0a8c*/ 	.word	0x00000000
        /*0a90*/ 	.word	0x000000c0
        /*0a94*/ 	.short	0x010a
        /*0a96*/ 	.byte	0xff
	.zero		1


	//   ....[153]....
        /*0a98*/ 	.word	0x00009f20
        /*0a9c*/ 	.word	0x00000000
        /*0aa0*/ 	.word	0x000000c8
        /*0aa4*/ 	.short	0x010a
        /*0aa6*/ 	.byte	0xff
	.zero		1


	//   ....[154]....
        /*0aa8*/ 	.word	0x00009f80
        /*0aac*/ 	.word	0x00000000
        /*0ab0*/ 	.word	0x000000d0
        /*0ab4*/ 	.short	0x010a
        /*0ab6*/ 	.byte	0xff
	.zero		1


	//   ....[155]....
        /*0ab8*/ 	.word	0x00009fd0
        /*0abc*/ 	.word	0x00000000
        /*0ac0*/ 	.word	0x000000f0
        /*0ac4*/ 	.short	0x010a
        /*0ac6*/ 	.byte	0xff
	.zero		1


	//   ....[156]....
        /*0ac8*/ 	.word	0x0000a020
        /*0acc*/ 	.word	0x00000000
        /*0ad0*/ 	.word	0x000000a0
        /*0ad4*/ 	.short	0x010a
        /*0ad6*/ 	.byte	0xff
	.zero		1


	//   ....[157]....
        /*0ad8*/ 	.word	0x0000a070
        /*0adc*/ 	.word	0x0000006c
        /*0ae0*/ 	.word	0x00000110
        /*0ae4*/ 	.short	0x010a
        /*0ae6*/ 	.byte	0xff
	.zero		1


	//   ....[158]....
        /*0ae8*/ 	.word	0x0000a0c0
        /*0aec*/ 	.word	0x00000037
        /*0af0*/ 	.word	0x000000a0
        /*0af4*/ 	.short	0x010a
        /*0af6*/ 	.byte	0xff
	.zero		1


	//   ....[159]....
        /*0af8*/ 	.word	0x0000a110
        /*0afc*/ 	.word	0x00000049
        /*0b00*/ 	.word	0x000000a0
        /*0b04*/ 	.short	0x010a
        /*0b06*/ 	.byte	0xff
	.zero		1


	//   ....[160]....
        /*0b08*/ 	.word	0x0000a160
        /*0b0c*/ 	.word	0x0000004c
        /*0b10*/ 	.word	0x000000a0
        /*0b14*/ 	.short	0x010a
        /*0b16*/ 	.byte	0xff
	.zero		1


	//----- nvinfo : EIATTR_NUM_MBARRIERS
	.align		4
.L_48:
        /*0b18*/ 	.byte	0x03, 0x38
        /*0b1a*/ 	.short	0x002e


	//----- nvinfo : EIATTR_EXIT_INSTR_OFFSETS
	.align		4
        /*0b1c*/ 	.byte	0x04, 0x1c
        /*0b1e*/ 	.short	(.L_50 - .L_49)


	//   ....[0]....
.L_49:
        /*0b20*/ 	.word	0x00002950


	//   ....[1]....
        /*0b24*/ 	.word	0x00002e40


	//   ....[2]....
        /*0b28*/ 	.word	0x00002ea0


	//   ....[3]....
        /*0b2c*/ 	.word	0x00003d10


	//   ....[4]....
        /*0b30*/ 	.word	0x00004d70


	//   ....[5]....
        /*0b34*/ 	.word	0x00004db0


	//   ....[6]....
        /*0b38*/ 	.word	0x000093c0


	//----- nvinfo : EIATTR_MAX_THREADS
	.align		4
.L_50:
        /*0b3c*/ 	.byte	0x04, 0x05
        /*0b3e*/ 	.short	(.L_52 - .L_51)
.L_51:
        /*0b40*/ 	.word	0x00000100
        /*0b44*/ 	.word	0x00000001
        /*0b48*/ 	.word	0x00000001


	//----- nvinfo : EIATTR_CRS_STACK_SIZE
	.align		4
.L_52:
        /*0b4c*/ 	.byte	0x04, 0x1e
        /*0b4e*/ 	.short	(.L_54 - .L_53)
.L_53:
        /*0b50*/ 	.word	0x00000000


	//----- nvinfo : EIATTR_CBANK_PARAM_SIZE
	.align		4
.L_54:
        /*0b54*/ 	.byte	0x03, 0x19
        /*0b56*/ 	.short	0x0800


	//----- nvinfo : EIATTR_PARAM_CBANK
	.align		4
        /*0b58*/ 	.byte	0x04, 0x0a
        /*0b5a*/ 	.short	(.L_56 - .L_55)
	.align		4
.L_55:
        /*0b5c*/ 	.word	index@(.nv.constant0._ZN7cutlass13device_kernelINS_4gemm6kernel13GemmUniversalIN4cute5tupleIJiiiiEEENS1_10collective13CollectiveMmaINS1_35MainloopSm100TmaUmmaWarpSpecializedILi10ELi2ELi4ENS5_IJNS4_1CILi1EEESB_SB_EEEEENS5_IJNSA_ILi64EEENSA_ILi256EEESE_EEEaNS5_IJSB_llEEEaNS5_IJlSB_lEEENS4_8TiledMMAINS4_8MMA_AtomIJNS4_15SM100_MMA_S8_SSIaaiLi64ELi256ELNS4_4UMMA5MajorE1ELSN_0ELNSM_8SaturateE0EEEEEENS4_6LayoutISC_NS5_IJNSA_ILi0EEESS_SS_EEEEENS5_IJNS4_10UnderscoreESV_SV_EEEEENS4_13SM90_TMA_LOADENS4_14ComposedLayoutINS4_7SwizzleILi2ELi4ELi3EEENS4_18smem_ptr_flag_bitsILi8EEENSR_INS5_IJSE_NSA_ILi8EEEEEENS5_IJSB_SE_EEEEEEEvNS4_8identityESY_NSZ_IS11_S13_NSR_INS5_IJS14_SE_EEENS5_IJSE_SB_EEEEEEEvS19_EENS_8epilogue10collective18CollectiveEpilogueINS1F_23Sm100TmaWarpSpecializedILi4ELi2ELi32ELb0ELb0EEEJSG_NS5_IJNSR_ISE_SB_EES1K_EEEaSI_aSI_NS1F_6fusion15FusionCallbacksIS1J_NS1M_17LinearCombinationIaiaiLNS_15FloatRoundStyleE2EEESG_S1L_JEEENS4_5SM1004TMEM4LOAD26SM100_TMEM_LOAD_16dp32b32xESY_S1D_NS4_39AutoVectorizingCopyWithAssumedAlignmentILi128EEENS4_14SM90_TMA_STOREES1D_S1X_S1X_EEEvvEEEEvNT_6ParamsE)
        /*0b60*/ 	.short	0x0380
        /*0b62*/ 	.short	0x0800


	//----- nvinfo : EIATTR_SW_WAR
	.align		4
.L_56:
        /*0b64*/ 	.byte	0x04, 0x36
        /*0b66*/ 	.short	(.L_58 - .L_57)
.L_57:
        /*0b68*/ 	.word	0x00000008
.L_58:


//--------------------- .nv.callgraph             --------------------------
	.section	.nv.callgraph,"",@"SHT_CUDA_CALLGRAPH"
	.align	4
	.sectionentsize	8
	.align		4
        /*0000*/ 	.word	0x00000000
	.align		4
        /*0004*/ 	.word	0xffffffff
	.align		4
        /*0008*/ 	.word	index@(_ZN7cutlass13device_kernelINS_4gemm6kernel13GemmUniversalIN4cute5tupleIJiiiiEEENS1_10collective13CollectiveMmaINS1_35MainloopSm100TmaUmmaWarpSpecializedILi10ELi2ELi4ENS5_IJNS4_1CILi1EEESB_SB_EEEEENS5_IJNSA_ILi64EEENSA_ILi256EEESE_EEEaNS5_IJSB_llEEEaNS5_IJlSB_lEEENS4_8TiledMMAINS4_8MMA_AtomIJNS4_15SM100_MMA_S8_SSIaaiLi64ELi256ELNS4_4UMMA5MajorE1ELSN_0ELNSM_8SaturateE0EEEEEENS4_6LayoutISC_NS5_IJNSA_ILi0EEESS_SS_EEEEENS5_IJNS4_10UnderscoreESV_SV_EEEEENS4_13SM90_TMA_LOADENS4_14ComposedLayoutINS4_7SwizzleILi2ELi4ELi3EEENS4_18smem_ptr_flag_bitsILi8EEENSR_INS5_IJSE_NSA_ILi8EEEEEENS5_IJSB_SE_EEEEEEEvNS4_8identityESY_NSZ_IS11_S13_NSR_INS5_IJS14_SE_EEENS5_IJSE_SB_EEEEEEEvS19_EENS_8epilogue10collective18CollectiveEpilogueINS1F_23Sm100TmaWarpSpecializedILi4ELi2ELi32ELb0ELb0EEEJSG_NS5_IJNSR_ISE_SB_EES1K_EEEaSI_aSI_NS1F_6fusion15FusionCallbacksIS1J_NS1M_17LinearCombinationIaiaiLNS_15FloatRoundStyleE2EEESG_S1L_JEEENS4_5SM1004TMEM4LOAD26SM100_TMEM_LOAD_16dp32b32xESY_S1D_NS4_39AutoVectorizingCopyWithAssumedAlignmentILi128EEENS4_14SM90_TMA_STOREES1D_S1X_S1X_EEEvvEEEEvNT_6ParamsE)
	.align		4
        /*000c*/ 	.word	index@(__assertfail)
	.align		4
        /*0010*/ 	.word	0x00000000
	.align		4
        /*0014*/ 	.word	0xfffffffe
	.align		4
        /*0018*/ 	.word	0x00000000
	.align		4
        /*001c*/ 	.word	0xfffffffd
	.align		4
        /*0020*/ 	.word	0x00000000
	.align		4
        /*0024*/ 	.word	0xfffffffc


//--------------------- .nv.constant4             --------------------------
	.section	.nv.constant4,"a",@progbits
	.align	8
	.align		8
.nv.constant4:
        /*0000*/ 	.dword	__assertfail
	.align		8
        /*0008*/ 	.dword	__unnamed_1
	.align		8
        /*0010*/ 	.dword	__unnamed_2
	.align		8
        /*0018*/ 	.dword	__unnamed_3
	.align		8
        /*0020*/ 	.dword	_ZN40_INTERNAL_99ed313e_4_k_cu_ab4b2bc2_310174cuda3std3__45__cpo5beginE
	.align		8
        /*0028*/ 	.dword	_ZN40_INTERNAL_99ed313e_4_k_cu_ab4b2bc2_310174cuda3std3__45__cpo3endE
	.align		8
        /*0030*/ 	.dword	_ZN40_INTERNAL_99ed313e_4_k_cu_ab4b2bc2_310174cuda3std3__45__cpo6cbeginE
	.align		8
        /*0038*/ 	.dword	_ZN40_INTERNAL_99ed313e_4_k_cu_ab4b2bc2_310174cuda3std3__45__cpo4cendE
	.align		8
        /*0040*/ 	.dword	_ZN40_INTERNAL_99ed313e_4_k_cu_ab4b2bc2_310174cuda3std3__442_GLOBAL__N__99ed313e_4_k_cu_ab4b2bc2_310176ignoreE
	.align		8
        /*0048*/ 	.dword	_ZN40_INTERNAL_99ed313e_4_k_cu_ab4b2bc2_310174cuda3std3__419piecewise_constructE
	.align		8
        /*0050*/ 	.dword	_ZN40_INTERNAL_99ed313e_4_k_cu_ab4b2bc2_310174cuda3std3__48in_placeE
	.align		8
        /*0058*/ 	.dword	_ZN40_INTERNAL_99ed313e_4_k_cu_ab4b2bc2_310174cuda3std6ranges3__45__cpo4swapE
	.align		8
        /*0060*/ 	.dword	_ZN40_INTERNAL_99ed313e_4_k_cu_ab4b2bc2_310174cuda3std6ranges3__45__cpo9iter_moveE
	.align		8
        /*0068*/ 	.dword	_ZN40_INTERNAL_99ed313e_4_k_cu_ab4b2bc2_310174cute7productE
	.align		8
        /*0070*/ 	.dword	_ZN40_INTERNAL_99ed313e_4_k_cu_ab4b2bc2_310174cute1_E
	.align		8
        /*0078*/ 	.dword	$str$25
	.align		8
        /*0080*/ 	.dword	$str$26
	.align		8
        /*0088*/ 	.dword	$str$27
	.align		8
        /*0090*/ 	.dword	$str$28


//--------------------- .text._ZN7cutlass13device_kernelINS_4gemm6kernel13GemmUniversalIN4cute5tupleIJiiiiEEENS1_10collective13CollectiveMmaINS1_35MainloopSm100TmaUmmaWarpSpecializedILi10ELi2ELi4ENS5_IJNS4_1CILi1EEESB_SB_EEEEENS5_IJNSA_ILi64EEENSA_ILi256EEESE_EEEaNS5_IJSB_llEEEaNS5_IJlSB_lEEENS4_8TiledMMAINS4_8MMA_AtomIJNS4_15SM100_MMA_S8_SSIaaiLi64ELi256ELNS4_4UMMA5MajorE1ELSN_0ELNSM_8SaturateE0EEEEEENS4_6LayoutISC_NS5_IJNSA_ILi0EEESS_SS_EEEEENS5_IJNS4_10UnderscoreESV_SV_EEEEENS4_13SM90_TMA_LOADENS4_14ComposedLayoutINS4_7SwizzleILi2ELi4ELi3EEENS4_18smem_ptr_flag_bitsILi8EEENSR_INS5_IJSE_NSA_ILi8EEEEEENS5_IJSB_SE_EEEEEEEvNS4_8identityESY_NSZ_IS11_S13_NSR_INS5_IJS14_SE_EEENS5_IJSE_SB_EEEEEEEvS19_EENS_8epilogue10collective18CollectiveEpilogueINS1F_23Sm100TmaWarpSpecializedILi4ELi2ELi32ELb0ELb0EEEJSG_NS5_IJNSR_ISE_SB_EES1K_EEEaSI_aSI_NS1F_6fusion15FusionCallbacksIS1J_NS1M_17LinearCombinationIaiaiLNS_15FloatRoundStyleE2EEESG_S1L_JEEENS4_5SM1004TMEM4LOAD26SM100_TMEM_LOAD_16dp32b32xESY_S1D_NS4_39AutoVectorizingCopyWithAssumedAlignmentILi128EEENS4_14SM90_TMA_STOREES1D_S1X_S1X_EEEvvEEEEvNT_6ParamsE --------------------------
	.section	.text._ZN7cutlass13device_kernelINS_4gemm6kernel13GemmUniversalIN4cute5tupleIJiiiiEEENS1_10collective13CollectiveMmaINS1_35MainloopSm100TmaUmmaWarpSpecializedILi10ELi2ELi4ENS5_IJNS4_1CILi1EEESB_SB_EEEEENS5_IJNSA_ILi64EEENSA_ILi256EEESE_EEEaNS5_IJSB_llEEEaNS5_IJlSB_lEEENS4_8TiledMMAINS4_8MMA_AtomIJNS4_15SM100_MMA_S8_SSIaaiLi64ELi256ELNS4_4UMMA5MajorE1ELSN_0ELNSM_8SaturateE0EEEEEENS4_6LayoutISC_NS5_IJNSA_ILi0EEESS_SS_EEEEENS5_IJNS4_10UnderscoreESV_SV_EEEEENS4_13SM90_TMA_LOADENS4_14ComposedLayoutINS4_7SwizzleILi2ELi4ELi3EEENS4_18smem_ptr_flag_bitsILi8EEENSR_INS5_IJSE_NSA_ILi8EEEEEENS5_IJSB_SE_EEEEEEEvNS4_8identityESY_NSZ_IS11_S13_NSR_INS5_IJS14_SE_EEENS5_IJSE_SB_EEEEEEEvS19_EENS_8epilogue10collective18CollectiveEpilogueINS1F_23Sm100TmaWarpSpecializedILi4ELi2ELi32ELb0ELb0EEEJSG_NS5_IJNSR_ISE_SB_EES1K_EEEaSI_aSI_NS1F_6fusion15FusionCallbacksIS1J_NS1M_17LinearCombinationIaiaiLNS_15FloatRoundStyleE2EEESG_S1L_JEEENS4_5SM1004TMEM4LOAD26SM100_TMEM_LOAD_16dp32b32xESY_S1D_NS4_39AutoVectorizingCopyWithAssumedAlignmentILi128EEENS4_14SM90_TMA_STOREES1D_S1X_S1X_EEEvvEEEEvNT_6ParamsE,"ax",@progbits
	.align	128
.text._ZN7cutlass13device_kernelINS_4gemm6kernel13GemmUniversalIN4cute5tupleIJiiiiEEENS1_10collective13CollectiveMmaINS1_35MainloopSm100TmaUmmaWarpSpecializedILi10ELi2ELi4ENS5_IJNS4_1CILi1EEESB_SB_EEEEENS5_IJNSA_ILi64EEENSA_ILi256EEESE_EEEaNS5_IJSB_llEEEaNS5_IJlSB_lEEENS4_8TiledMMAINS4_8MMA_AtomIJNS4_15SM100_MMA_S8_SSIaaiLi64ELi256ELNS4_4UMMA5MajorE1ELSN_0ELNSM_8SaturateE0EEEEEENS4_6LayoutISC_NS5_IJNSA_ILi0EEESS_SS_EEEEENS5_IJNS4_10UnderscoreESV_SV_EEEEENS4_13SM90_TMA_LOADENS4_14ComposedLayoutINS4_7SwizzleILi2ELi4ELi3EEENS4_18smem_ptr_flag_bitsILi8EEENSR_INS5_IJSE_NSA_ILi8EEEEEENS5_IJSB_SE_EEEEEEEvNS4_8identityESY_NSZ_IS11_S13_NSR_INS5_IJS14_SE_EEENS5_IJSE_SB_EEEEEEEvS19_EENS_8epilogue10collective18CollectiveEpilogueINS1F_23Sm100TmaWarpSpecializedILi4ELi2ELi32ELb0ELb0EEEJSG_NS5_IJNSR_ISE_SB_EES1K_EEEaSI_aSI_NS1F_6fusion15FusionCallbacksIS1J_NS1M_17LinearCombinationIaiaiLNS_15FloatRoundStyleE2EEESG_S1L_JEEENS4_5SM1004TMEM4LOAD26SM100_TMEM_LOAD_16dp32b32xESY_S1D_NS4_39AutoVectorizingCopyWithAssumedAlignmentILi128EEENS4_14SM90_TMA_STOREES1D_S1X_S1X_EEEvvEEEEvNT_6ParamsE:
        .type           _ZN7cutlass13device_kernelINS_4gemm6kernel13GemmUniversalIN4cute5tupleIJiiiiEEENS1_10collective13CollectiveMmaINS1_35MainloopSm100TmaUmmaWarpSpecializedILi10ELi2ELi4ENS5_IJNS4_1CILi1EEESB_SB_EEEEENS5_IJNSA_ILi64EEENSA_ILi256EEESE_EEEaNS5_IJSB_llEEEaNS5_IJlSB_lEEENS4_8TiledMMAINS4_8MMA_AtomIJNS4_15SM100_MMA_S8_SSIaaiLi64ELi256ELNS4_4UMMA5MajorE1ELSN_0ELNSM_8SaturateE0EEEEEENS4_6LayoutISC_NS5_IJNSA_ILi0EEESS_SS_EEEEENS5_IJNS4_10UnderscoreESV_SV_EEEEENS4_13SM90_TMA_LOADENS4_14ComposedLayoutINS4_7SwizzleILi2ELi4ELi3EEENS4_18smem_ptr_flag_bitsILi8EEENSR_INS5_IJSE_NSA_ILi8EEEEEENS5_IJSB_SE_EEEEEEEvNS4_8identityESY_NSZ_IS11_S13_NSR_INS5_IJS14_SE_EEENS5_IJSE_SB_EEEEEEEvS19_EENS_8epilogue10collective18CollectiveEpilogueINS1F_23Sm100TmaWarpSpecializedILi4ELi2ELi32ELb0ELb0EEEJSG_NS5_IJNSR_ISE_SB_EES1K_EEEaSI_aSI_NS1F_6fusion15FusionCallbacksIS1J_NS1M_17LinearCombinationIaiaiLNS_15FloatRoundStyleE2EEESG_S1L_JEEENS4_5SM1004TMEM4LOAD26SM100_TMEM_LOAD_16dp32b32xESY_S1D_NS4_39AutoVectorizingCopyWithAssumedAlignmentILi128EEENS4_14SM90_TMA_STOREES1D_S1X_S1X_EEEvvEEEEvNT_6ParamsE,@function
        .size           _ZN7cutlass13device_kernelINS_4gemm6kernel13GemmUniversalIN4cute5tupleIJiiiiEEENS1_10collective13CollectiveMmaINS1_35MainloopSm100TmaUmmaWarpSpecializedILi10ELi2ELi4ENS5_IJNS4_1CILi1EEESB_SB_EEEEENS5_IJNSA_ILi64EEENSA_ILi256EEESE_EEEaNS5_IJSB_llEEEaNS5_IJlSB_lEEENS4_8TiledMMAINS4_8MMA_AtomIJNS4_15SM100_MMA_S8_SSIaaiLi64ELi256ELNS4_4UMMA5MajorE1ELSN_0ELNSM_8SaturateE0EEEEEENS4_6LayoutISC_NS5_IJNSA_ILi0EEESS_SS_EEEEENS5_IJNS4_10UnderscoreESV_SV_EEEEENS4_13SM90_TMA_LOADENS4_14ComposedLayoutINS4_7SwizzleILi2ELi4ELi3EEENS4_18smem_ptr_flag_bitsILi8EEENSR_INS5_IJSE_NSA_ILi8EEEEEENS5_IJSB_SE_EEEEEEEvNS4_8identityESY_NSZ_IS11_S13_NSR_INS5_IJS14_SE_EEENS5_IJSE_SB_EEEEEEEvS19_EENS_8epilogue10collective18CollectiveEpilogueINS1F_23Sm100TmaWarpSpecializedILi4ELi2ELi32ELb0ELb0EEEJSG_NS5_IJNSR_ISE_SB_EES1K_EEEaSI_aSI_NS1F_6fusion15FusionCallbacksIS1J_NS1M_17LinearCombinationIaiaiLNS_15FloatRoundStyleE2EEESG_S1L_JEEENS4_5SM1004TMEM4LOAD26SM100_TMEM_LOAD_16dp32b32xESY_S1D_NS4_39AutoVectorizingCopyWithAssumedAlignmentILi128EEENS4_14SM90_TMA_STOREES1D_S1X_S1X_EEEvvEEEEvNT_6ParamsE,(.L_x_189 - _ZN7cutlass13device_kernelINS_4gemm6kernel13GemmUniversalIN4cute5tupleIJiiiiEEENS1_10collective13CollectiveMmaINS1_35MainloopSm100TmaUmmaWarpSpecializedILi10ELi2ELi4ENS5_IJNS4_1CILi1EEESB_SB_EEEEENS5_IJNSA_ILi64EEENSA_ILi256EEESE_EEEaNS5_IJSB_llEEEaNS5_IJlSB_lEEENS4_8TiledMMAINS4_8MMA_AtomIJNS4_15SM100_MMA_S8_SSIaaiLi64ELi256ELNS4_4UMMA5MajorE1ELSN_0ELNSM_8SaturateE0EEEEEENS4_6LayoutISC_NS5_IJNSA_ILi0EEESS_SS_EEEEENS5_IJNS4_10UnderscoreESV_SV_EEEEENS4_13SM90_TMA_LOADENS4_14ComposedLayoutINS4_7SwizzleILi2ELi4ELi3EEENS4_18smem_ptr_flag_bitsILi8EEENSR_INS5_IJSE_NSA_ILi8EEEEEENS5_IJSB_SE_EEEEEEEvNS4_8identityESY_NSZ_IS11_S13_NSR_INS5_IJS14_SE_EEENS5_IJSE_SB_EEEEEEEvS19_EENS_8epilogue10collective18CollectiveEpilogueINS1F_23Sm100TmaWarpSpecializedILi4ELi2ELi32ELb0ELb0EEEJSG_NS5_IJNSR_ISE_SB_EES1K_EEEaSI_aSI_NS1F_6fusion15FusionCallbacksIS1J_NS1M_17LinearCombinationIaiaiLNS_15FloatRoundStyleE2EEESG_S1L_JEEENS4_5SM1004TMEM4LOAD26SM100_TMEM_LOAD_16dp32b32xESY_S1D_NS4_39AutoVectorizingCopyWithAssumedAlignmentILi128EEENS4_14SM90_TMA_STOREES1D_S1X_S1X_EEEvvEEEEvNT_6ParamsE)
        .other          _ZN7cutlass13device_kernelINS_4gemm6kernel13GemmUniversalIN4cute5tupleIJiiiiEEENS1_10collective13CollectiveMmaINS1_35MainloopSm100TmaUmmaWarpSpecializedILi10ELi2ELi4ENS5_IJNS4_1CILi1EEESB_SB_EEEEENS5_IJNSA_ILi64EEENSA_ILi256EEESE_EEEaNS5_IJSB_llEEEaNS5_IJlSB_lEEENS4_8TiledMMAINS4_8MMA_AtomIJNS4_15SM100_MMA_S8_SSIaaiLi64ELi256ELNS4_4UMMA5MajorE1ELSN_0ELNSM_8SaturateE0EEEEEENS4_6LayoutISC_NS5_IJNSA_ILi0EEESS_SS_EEEEENS5_IJNS4_10UnderscoreESV_SV_EEEEENS4_13SM90_TMA_LOADENS4_14ComposedLayoutINS4_7SwizzleILi2ELi4ELi3EEENS4_18smem_ptr_flag_bitsILi8EEENSR_INS5_IJSE_NSA_ILi8EEEEEENS5_IJSB_SE_EEEEEEEvNS4_8identityESY_NSZ_IS11_S13_NSR_INS5_IJS14_SE_EEENS5_IJSE_SB_EEEEEEEvS19_EENS_8epilogue10collective18CollectiveEpilogueINS1F_23Sm100TmaWarpSpecializedILi4ELi2ELi32ELb0ELb0EEEJSG_NS5_IJNSR_ISE_SB_EES1K_EEEaSI_aSI_NS1F_6fusion15FusionCallbacksIS1J_NS1M_17LinearCombinationIaiaiLNS_15FloatRoundStyleE2EEESG_S1L_JEEENS4_5SM1004TMEM4LOAD26SM100_TMEM_LOAD_16dp32b32xESY_S1D_NS4_39AutoVectorizingCopyWithAssumedAlignmentILi128EEENS4_14SM90_TMA_STOREES1D_S1X_S1X_EEEvvEEEEvNT_6ParamsE,@"STO_CUDA_ENTRY STV_DEFAULT"
_ZN7cutlass13device_kernelINS_4gemm6kernel13GemmUniversalIN4cute5tupleIJiiiiEEENS1_10collective13CollectiveMmaINS1_35MainloopSm100TmaUmmaWarpSpecializedILi10ELi2ELi4ENS5_IJNS4_1CILi1EEESB_SB_EEEEENS5_IJNSA_ILi64EEENSA_ILi256EEESE_EEEaNS5_IJSB_llEEEaNS5_IJlSB_lEEENS4_8TiledMMAINS4_8MMA_AtomIJNS4_15SM100_MMA_S8_SSIaaiLi64ELi256ELNS4_4UMMA5MajorE1ELSN_0ELNSM_8SaturateE0EEEEEENS4_6LayoutISC_NS5_IJNSA_ILi0EEESS_SS_EEEEENS5_IJNS4_10UnderscoreESV_SV_EEEEENS4_13SM90_TMA_LOADENS4_14ComposedLayoutINS4_7SwizzleILi2ELi4ELi3EEENS4_18smem_ptr_flag_bitsILi8EEENSR_INS5_IJSE_NSA_ILi8EEEEEENS5_IJSB_SE_EEEEEEEvNS4_8identityESY_NSZ_IS11_S13_NSR_INS5_IJS14_SE_EEENS5_IJSE_SB_EEEEEEEvS19_EENS_8epilogue10collective18CollectiveEpilogueINS1F_23Sm100TmaWarpSpecializedILi4ELi2ELi32ELb0ELb0EEEJSG_NS5_IJNSR_ISE_SB_EES1K_EEEaSI_aSI_NS1F_6fusion15FusionCallbacksIS1J_NS1M_17LinearCombinationIaiaiLNS_15FloatRoundStyleE2EEESG_S1L_JEEENS4_5SM1004TMEM4LOAD26SM100_TMEM_LOAD_16dp32b32xESY_S1D_NS4_39AutoVectorizingCopyWithAssumedAlignmentILi128EEENS4_14SM90_TMA_STOREES1D_S1X_S1X_EEEvvEEEEvNT_6ParamsE:
[----:B------:R-:W1:Y:S01]  /*0000*/  LDC R1, c[0x0][0x37c] ;  /* 0x0000df00ff017b82 */ /* 0x000e620000000800 */
[----:B------:R-:W2:Y:S01]  /*0010*/  S2R R103, SR_TID.X ;  /* 0x0000000000677919 */ /* 0x000ea20000002100 */
[----:B------:R-:W3:Y:S01]  /*0020*/  LDCU.64 UR4, c[0x0][0x890] ;  /* 0x00011200ff0477ac */ /* 0x000ee20008000a00 */
[----:B------:R-:W-:Y:S02]  /*0030*/  PRMT R91, RZ, 0x7610, R91 ;  /* 0x00007610ff5b7816 */ /* 0x000fe4000000005b */
[----:B------:R-:W-:Y:S01]  /*0040*/  ELECT P5, URZ, PT ;  /* 0x0000000000ff782f */ /* 0x000fe200038a0000 */
[----:B------:R-:W4:Y:S01]  /*0050*/  LDCU.64 UR46, c[0x0][0x358] ;  /* 0x00006b00ff2e77ac */ /* 0x000f220008000a00 */
[----:B---3--:R-:W-:-:S04]  /*0060*/  UISETP.NE.U32.AND UP0, UPT, UR4, URZ, UPT ;  /* 0x000000ff0400728c */ /* 0x008fc8000bf05070 */
[----:B------:R-:W-:Y:S01]  /*0070*/  UISETP.NE.AND.EX UP0, UPT, UR5, URZ, UPT, UP0 ;  /* 0x000000ff0500728c */ /* 0x000fe2000bf05300 */
[----:B--2---:R-:W-:-:S05]  /*0080*/  SHF.R.U32.HI R96, RZ, 0x5, R103 ;  /* 0x00000005ff607819 */ /* 0x004fca0000011667 */
[----:B------:R-:W2:Y:S02]  /*0090*/  SHFL.IDX PT, R0, R96, RZ, 0x1f ;  /* 0x00001fff60007589 */ /* 0x000ea400000e0000 */
[----:B--2---:R-:W-:Y:S01]  /*00a0*/  R2UR UR8, R0 ;  /* 0x00000000000872ca */ /* 0x004fe200000e0000 */
[----:B-1--4-:R-:W-:-:S14]  /*00b0*/  BRA.U UP0, `(.L_x_0) ;  /* 0x00000001002c7547 */ /* 0x012fdc000b800000 */
[----:B------:R-:W1:Y:S02]  /*00c0*/  LDCU.64 UR6, c[0x0][0x888] ;  /* 0x00011100ff0677ac */ /* 0x000e640008000a00 */
[----:B-1----:R-:W-:-:S04]  /*00d0*/  UISETP.NE.U32.AND UP0, UPT, UR6, URZ, UPT ;  /* 0x000000ff0600728c */ /* 0x002fc8000bf05070 */
[----:B------:R-:W-:-:S09]  /*00e0*/  UISETP.NE.AND.EX UP0, UPT, UR7, URZ, UPT, UP0 ;  /* 0x000000ff0700728c */ /* 0x000fd2000bf05300 */
[----:B------:R-:W-:Y:S05]  /*00f0*/  BRA.U !UP0, `(.L_x_1) ;  /* 0x0000000108107547 */ /* 0x000fea000b800000 */
[----:B------:R-:W1:Y:S02]  /*0100*/  LDC.64 R50, c[0x0][0x888] ;  /* 0x00022200ff327b82 */ /* 0x000e640000000a00 */
[----:B-1----:R1:W5:Y:S01]  /*0110*/  LDG.E R50, desc[UR46][R50.64] ;  /* 0x0000002e32327981 */ /* 0x002362000c1e1900 */
[----:B------:R-:W-:Y:S01]  /*0120*/  HFMA2 R91, -RZ, RZ, 0, 5.9604644775390625e-08 ;  /* 0x00000001ff5b7431 */ /* 0x000fe200000001ff */
[----:B------:R-:W-:Y:S05]  /*0130*/  BRA `(.L_x_0) ;  /* 0x00000000000c7947 */ /* 0x000fea0003800000 */
.L_x_1:
[----:B------:R-:W1:Y:S01]  /*0140*/  LDCU UR6, c[0x0][0x880] ;  /* 0x00011000ff0677ac */ /* 0x000e620008000800 */
[----:B------:R-:W-:Y:S01]  /*0150*/  HFMA2 R91, -RZ, RZ, 0, 5.9604644775390625e-08 ;  /* 0x00000001ff5b7431 */ /* 0x000fe200000001ff */
[----:B-1----:R-:W-:-:S07]  /*0160*/  MOV R50, UR6 ;  /* 0x0000000600327c02 */ /* 0x002fce0008000f00 */
.L_x_0:
[----:B------:R-:W2:Y:S02]  /*0170*/  LDCU.64 UR6, c[0x0][0x8b0] ;  /* 0x00011600ff0677ac */ /* 0x000ea40008000a00 */
[----:B--2---:R-:W-:-:S04]  /*0180*/  UISETP.NE.U32.AND UP0, UPT, UR6, URZ, UPT ;  /* 0x000000ff0600728c */ /* 0x004fc8000bf05070 */
[----:B------:R-:W-:-:S09]  /*0190*/  UISETP.NE.AND.EX UP0, UPT, UR7, URZ, UPT, UP0 ;  /* 0x000000ff0700728c */ /* 0x000fd2000bf05300 */
[----:B------:R-:W-:Y:S05]  /*01a0*/  BRA.U UP0, `(.L_x_2) ;  /* 0x0000000100247547 */ /* 0x000fea000b800000 */
[----:B------:R-:W2:Y:S02]  /*01b0*/  LDCU.64 UR6, c[0x0][0x8a8] ;  /* 0x00011500ff0677ac */ /* 0x000ea40008000a00 */
[----:B--2---:R-:W-:-:S04]  /*01c0*/  UISETP.NE.U32.AND UP0, UPT, UR6, URZ, UPT ;  /* 0x000000ff0600728c */ /* 0x004fc8000bf05070 */
[----:B------:R-:W-:-:S09]  /*01d0*/  UISETP.NE.AND.EX UP0, UPT, UR7, URZ, UPT, UP0 ;  /* 0x000000ff0700728c */ /* 0x000fd2000bf05300 */
[----:B------:R-:W-:Y:S05]  /*01e0*/  BRA.U !UP0, `(.L_x_3) ;  /* 0x00000001080c7547 */ /* 0x000fea000b800000 */
[----:B------:R-:W2:Y:S02]  /*01f0*/  LDC.64 R2, c[0x0][0x8a8] ;  /* 0x00022a00ff027b82 */ /* 0x000ea40000000a00 */
[----:B--2---:R2:W5:Y:S01]  /*0200*/  LDG.E R47, desc[UR46][R2.64] ;  /* 0x0000002e022f7981 */ /* 0x004562000c1e1900 */
[----:B------:R-:W-:Y:S05]  /*0210*/  BRA `(.L_x_2) ;  /* 0x0000000000087947 */ /* 0x000fea0003800000 */
.L_x_3:
[----:B------:R-:W2:Y:S02]  /*0220*/  LDCU UR6, c[0x0][0x8a0] ;  /* 0x00011400ff0677ac */ /* 0x000ea40008000800 */
[----:B--2---:R-:W-:Y:S02]  /*0230*/  MOV R47, UR6 ;  /* 0x00000006002f7c02 */ /* 0x004fe40008000f00 */
.L_x_2:
[----:B------:R-:W-:Y:S01]  /*0240*/  IMAD.U32 R0, RZ, RZ, UR8 ;  /* 0x00000008ff007e24 */ /* 0x000fe2000f8e00ff */
[----:B------:R-:W-:Y:S04]  /*0250*/  BSSY.RECONVERGENT B0, `(.L_x_4) ;  /* 0x000000c000007945 */ /* 0x000fe80003800200 */
[C---:B------:R-:W-:Y:S02]  /*0260*/  ISETP.NE.OR P1, PT, R0.reuse, 0x1, !P5 ;  /* 0x000000010000780c */ /* 0x040fe40006f25670 */
[----:B------:R-:W-:-:S11]  /*0270*/  ISETP.NE.OR P0, PT, R0, 0x3, !P5 ;  /* 0x000000030000780c */ /* 0x000fd60006f05670 */
[----:B------:R-:W-:Y:S05]  /*0280*/  @P1 BRA `(.L_x_5) ;  /* 0x0000000000201947 */ /* 0x000fea0003800000 */
[----:B------:R-:W3:Y:S02]  /*0290*/  LDCU.64 UR6, c[0x0][0x348] ;  /* 0x00006900ff0677ac */ /* 0x000ee40008000a00 */
[----:B---3--:R-:W-:Y:S02]  /*02a0*/  UIADD3 UR10, UP1, UPT, UR6, 0x80, URZ ;  /* 0x00000080060a7890 */ /* 0x008fe4000ff3e0ff */
[----:B------:R-:W-:Y:S02]  /*02b0*/  UIADD3 UR6, UP0, UPT, UR6, 0x180, URZ ;  /* 0x0000018006067890 */ /* 0x000fe4000ff1e0ff */
[----:B------:R-:W-:Y:S02]  /*02c0*/  UIADD3.X UR11, UPT, UPT, URZ, UR7, URZ, UP1, !UPT ;  /* 0x00000007ff0b7290 */ /* 0x000fe40008ffe4ff */
[----:B------:R-:W-:-:S07]  /*02d0*/  UIADD3.X UR7, UPT, UPT, URZ, UR7, URZ, UP0, !UPT ;  /* 0x00000007ff077290 */ /* 0x000fce00087fe4ff */
[----:B------:R3:W-:Y:S02]  /*02e0*/  UTMACCTL.PF [UR10] ;  /* 0x000000000a0079b9 */ /* 0x0007e40008040000 */
[----:B------:R3:W-:Y:S02]  /*02f0*/  UTMACCTL.PF [UR6] ;  /* 0x00000000060079b9 */ /* 0x0007e40008040000 */
[----:B---3--:R-:W-:Y:S01]  /*0300*/  NOP ;  /* 0x0000000000007918 */ /* 0x008fe20000000000 */
.L_x_5:
[----:B------:R-:W-:Y:S05]  /*0310*/  BSYNC.RECONVERGENT B0 ;  /* 0x0000000000007941 */ /* 0x000fea0003800200 */
.L_x_4:
[----:B------:R-:W-:Y:S04]  /*0320*/  BSSY.RECONVERGENT B0, `(.L_x_6) ;  /* 0x000000a000007945 */ /* 0x000fe80003800200 */
        /* <DEDUP_REMOVED lines=9> */
.L_x_7:
[----:B------:R-:W-:Y:S05]  /*03c0*/  BSYNC.RECONVERGENT B0 ;  /* 0x0000000000007941 */ /* 0x000fea0003800200 */
.L_x_6:
[----:B------:R-:W3:Y:S01]  /*03d0*/  LDCU.64 UR6, c[0x0][0x888] ;  /* 0x00011100ff0677ac */ /* 0x000ee20008000a00 */
[----:B------:R-:W-:Y:S02]  /*03e0*/  UISETP.EQ.U32.AND UP1, UPT, UR4, URZ, UPT ;  /* 0x000000ff0400728c */ /* 0x000fe4000bf22070 */
[----:B------:R-:W-:Y:S02]  /*03f0*/  UPLOP3.LUT UP2, UPT, UPT, UPT, UPT, 0x80, 0x8 ;  /* 0x000000000008789c */ /* 0x000fe40003f4f070 */
[----:B---3--:R-:W-:-:S04]  /*0400*/  UISETP.NE.U32.AND UP0, UPT, UR6, URZ, UPT ;  /* 0x000000ff0600728c */ /* 0x008fc8000bf05070 */
[----:B------:R-:W-:-:S04]  /*0410*/  UISETP.NE.AND.EX UP0, UPT, UR7, URZ, UPT, UP0 ;  /* 0x000000ff0700728c */ /* 0x000fc8000bf05300 */
[----:B------:R-:W-:-:S04]  /*0420*/  UISETP.EQ.OR.EX UP3, UPT, UR5, URZ, !UP0, UP1 ;  /* 0x000000ff0500728c */ /* 0x000fc8000c762710 */
[----:B------:R-:W-:-:S05]  /*0430*/  UP2UR UR50, UPR, URZ, 0x8 ;  /* 0x00000008ff327883 */ /* 0x000fca0008000000 */
[----:B------:R-:W-:Y:S07]  /*0440*/  BRA.U !UP3, `(.L_x_8) ;  /* 0x000000010b207547 */ /* 0x000fee000b800000 */
[----:B-----5:R-:W-:Y:S01]  /*0450*/  R2UR UR6, R50 ;  /* 0x00000000320672ca */ /* 0x020fe200000e0000 */
[----:B------:R-:W-:Y:S02]  /*0460*/  UISETP.NE.U32.AND UP2, UPT, UR4, URZ, UPT ;  /* 0x000000ff0400728c */ /* 0x000fe4000bf45070 */
[----:B------:R-:W-:Y:S02]  /*0470*/  USEL UR4, URZ, 0xffffffff, UP0 ;  /* 0xffffffffff047887 */ /* 0x000fe40008000000 */
[----:B------:R-:W-:-:S08]  /*0480*/  UISETP.NE.AND.EX UP2, UPT, UR5, URZ, UPT, UP2 ;  /* 0x000000ff0500728c */ /* 0x000fd0000bf45320 */
[----:B------:R-:W-:-:S04]  /*0490*/  UISETP.NE.AND UP1, UPT, UR6, URZ, UPT ;  /* 0x000000ff0600728c */ /* 0x000fc8000bf25270 */
[----:B------:R-:W-:-:S04]  /*04a0*/  @!UP2 USEL UR4, URZ, 0xffffffff, UP1 ;  /* 0xffffffffff04a887 */ /* 0x000fc80008800000 */
[----:B------:R-:W-:-:S04]  /*04b0*/  ULOP3.LUT UR4, UR4, 0x1, URZ, 0xc0, !UPT ;  /* 0x0000000104047892 */ /* 0x000fc8000f8ec0ff */
[----:B------:R-:W-:-:S11]  /*04c0*/  UISETP.NE.U32.AND UP2, UPT, UR4, 0x1, UPT ;  /* 0x000000010400788c */ /* 0x000fd6000bf45070 */
.L_x_8:
[----:B--2---:R-:W2:Y:S01]  /*04d0*/  SHFL.IDX PT, R2, R96, RZ, 0x1f ;  /* 0x00001fff60027589 */ /* 0x004ea200000e0000 */
[----:B------:R-:W-:-:S04]  /*04e0*/  UISETP.NE.AND UP1, UPT, UR8, 0x2, UPT ;  /* 0x000000020800788c */ /* 0x000fc8000bf25270 */
[----:B------:R-:W-:Y:S01]  /*04f0*/  USEL UR6, URZ, 0x1, UP1 ;  /* 0x00000001ff067887 */ /* 0x000fe20008800000 */
[----:B--2---:R-:W-:-:S13]  /*0500*/  ISETP.NE.AND P0, PT, R2, RZ, PT ;  /* 0x000000ff0200720c */ /* 0x004fda0003f05270 */
[----:B------:R-:W-:Y:S05]  /*0510*/  @P0 BRA `(.L_x_9) ;  /* 0x0000000000840947 */ /* 0x000fea0003800000 */
[----:B------:R-:W-:Y:S01]  /*0520*/  ELECT P0, URZ, PT ;  /* 0x0000000000ff782f */ /* 0x000fe20003800000 */
[----:B------:R-:W-:-:S12]  /*0530*/  BSSY.RECONVERGENT B0, `(.L_x_9) ;  /* 0x000001f000007945 */ /* 0x000fd80003800200 */
[----:B------:R-:W-:Y:S05]  /*0540*/  @!P0 BRA `(.L_x_10) ;  /* 0x0000000000748947 */ /* 0x000fea0003800000 */
[----:B------:R-:W2:Y:S01]  /*0550*/  S2UR UR5, SR_CgaCtaId ;  /* 0x00000000000579c3 */ /* 0x000ea20000008800 */
[----:B------:R-:W-:Y:S01]  /*0560*/  UMOV UR7, 0x400 ;  /* 0x0000040000077882 */ /* 0x000fe20000000000 */
[----:B------:R-:W-:Y:S02]  /*0570*/  UMOV UR4, 0x1 ;  /* 0x0000000100047882 */ /* 0x000fe40000000000 */
[----:B------:R-:W-:-:S04]  /*0580*/  UIADD3 UR10, UPT, UPT, -UR4, 0x100000, URZ ;  /* 0x00100000040a7890 */ /* 0x000fc8000fffe1ff */
[----:B------:R-:W-:Y:S02]  /*0590*/  USHF.L.U32 UR11, UR10, 0xb, URZ ;  /* 0x0000000b0a0b7899 */ /* 0x000fe400080006ff */
[----:B------:R-:W-:Y:S02]  /*05a0*/  USHF.L.U32 UR10, UR10, 0x1, URZ ;  /* 0x000000010a0a7899 */ /* 0x000fe400080006ff */
[----:B--2---:R-:W-:Y:S01]  /*05b0*/  ULEA UR5, UR5, UR7, 0x18 ;  /* 0x0000000705057291 */ /* 0x004fe2000f8ec0ff */
[----:B------:R-:W2:Y:S11]  /*05c0*/  FENCE.VIEW.ASYNC.S ;  /* 0x00000000000073c6 */ /* 0x000eb60000000000 */
[----:B--2---:R2:W3:Y:S01]  /*05d0*/  SYNCS.EXCH.64 URZ, [UR5], UR10 ;  /* 0x0000000a05ff75b2 */ /* 0x0044e20008000100 */
[----:B------:R2:W4:Y:S01]  /*05e0*/  SYNCS.EXCH.64 URZ, [UR5+0x50], UR10 ;  /* 0x0000500a05ff75b2 */ /* 0x0005220008000100 */
[----:B------:R2:W1:Y:S01]  /*05f0*/  SYNCS.EXCH.64 URZ, [UR5+0x8], UR10 ;  /* 0x0000080a05ff75b2 */ /* 0x0004620008000100 */
        /* <DEDUP_REMOVED lines=16> */
[----:B------:R2:W1:Y:S02]  /*0700*/  SYNCS.EXCH.64 URZ, [UR5+0x98], UR10 ;  /* 0x0000980a05ff75b2 */ /* 0x0004640008000100 */
[----:B--2---:R-:W-:Y:S01]  /*0710*/  NOP ;  /* 0x0000000000007918 */ /* 0x004fe20000000000 */
.L_x_10:
[----:B------:R-:W-:Y:S05]  /*0720*/  BSYNC.RECONVERGENT B0 ;  /* 0x0000000000007941 */ /* 0x000fea0003800200 */
.L_x_9:
[----:B------:R-:W2:Y:S01]  /*0730*/  SHFL.IDX PT, R2, R96, RZ, 0x1f ;  /* 0x00001fff60027589 */ /* 0x000ea200000e0000 */
[----:B------:R-:W-:Y:S01]  /*0740*/  NOP ;  /* 0x0000000000007918 */ /* 0x000fe20000000000 */
[----:B--2---:R-:W-:-:S13]  /*0750*/  ISETP.NE.AND P0, PT, R2, 0x1, PT ;  /* 0x000000010200780c */ /* 0x004fda0003f05270 */
[----:B------:R-:W-:Y:S05]  /*0760*/  @P0 BRA `(.L_x_11) ;  /* 0x0000000000580947 */ /* 0x000fea0003800000 */
[----:B------:R-:W2:Y:S01]  /*0770*/  S2UR UR7, SR_CgaCtaId ;  /* 0x00000000000779c3 */ /* 0x000ea20000008800 */
[----:B------:R-:W-:Y:S01]  /*0780*/  UMOV UR9, 0x400 ;  /* 0x0000040000097882 */ /* 0x000fe20000000000 */
[----:B------:R-:W-:Y:S01]  /*0790*/  UMOV UR5, 0x20 ;  /* 0x0000002000057882 */ /* 0x000fe20000000000 */
[----:B------:R-:W-:Y:S01]  /*07a0*/  UMOV UR4, 0x80 ;  /* 0x0000008000047882 */ /* 0x000fe20000000000 */
[----:B------:R-:W-:-:S04]  /*07b0*/  UIADD3 UR10, UPT, UPT, -UR5, 0x100000, URZ ;  /* 0x00100000050a7890 */ /* 0x000fc8000fffe1ff */
[----:B------:R-:W-:Y:S02]  /*07c0*/  USHF.L.U32 UR11, UR10, 0xb, URZ ;  /* 0x0000000b0a0b7899 */ /* 0x000fe400080006ff */
[----:B------:R-:W-:Y:S02]  /*07d0*/  USHF.L.U32 UR10, UR10, 0x1, URZ ;  /* 0x000000010a0a7899 */ /* 0x000fe400080006ff */
[----:B------:R-:W-:-:S04]  /*07e0*/  UIADD3 UR4, UPT, UPT, -UR4, 0x100000, URZ ;  /* 0x0010000004047890 */ /* 0x000fc8000fffe1ff */
[----:B------:R-:W-:Y:S02]  /*07f0*/  USHF.L.U32 UR5, UR4, 0xb, URZ ;  /* 0x0000000b04057899 */ /* 0x000fe400080006ff */
[----:B------:R-:W-:Y:S01]  /*0800*/  USHF.L.U32 UR4, UR4, 0x1, URZ ;  /* 0x0000000104047899 */ /* 0x000fe200080006ff */
[----:B------:R-:W-:Y:S01]  /*0810*/  ELECT P0, URZ, PT ;  /* 0x0000000000ff782f */ /* 0x000fe20003800000 */
[----:B--2---:R-:W-:Y:S01]  /*0820*/  ULEA UR7, UR7, UR9, 0x18 ;  /* 0x0000000907077291 */ /* 0x004fe2000f8ec0ff */
[----:B------:R-:W2:Y:S11]  /*0830*/  FENCE.VIEW.ASYNC.S ;  /* 0x00000000000073c6 */ /* 0x000eb60000000000 */
[----:B--2---:R2:W1:Y:S01]  /*0840*/  SYNCS.EXCH.64 URZ, [UR7+0xa0], UR10 ;  /* 0x0000a00a07ff75b2 */ /* 0x0044620008000100 */
[----:B------:R2:W1:Y:S01]  /*0850*/  SYNCS.EXCH.64 URZ, [UR7+0xc0], UR4 ;  /* 0x0000c00407ff75b2 */ /* 0x0004620008000100 */
[----:B------:R2:W1:Y:S01]  /*0860*/  SYNCS.EXCH.64 URZ, [UR7+0xa8], UR10 ;  /* 0x0000a80a07ff75b2 */ /* 0x0004620008000100 */
[----:B------:R2:W1:Y:S01]  /*0870*/  SYNCS.EXCH.64 URZ, [UR7+0xc8], UR4 ;  /* 0x0000c80407ff75b2 */ /* 0x0004620008000100 */
[----:B------:R2:W1:Y:S01]  /*0880*/  SYNCS.EXCH.64 URZ, [UR7+0xb0], UR10 ;  /* 0x0000b00a07ff75b2 */ /* 0x0004620008000100 */
[----:B------:R2:W1:Y:S01]  /*0890*/  SYNCS.EXCH.64 URZ, [UR7+0xd0], UR4 ;  /* 0x0000d00407ff75b2 */ /* 0x0004620008000100 */
[----:B------:R2:W1:Y:S01]  /*08a0*/  SYNCS.EXCH.64 URZ, [UR7+0xb8], UR10 ;  /* 0x0000b80a07ff75b2 */ /* 0x0004620008000100 */
[----:B------:R2:W1:Y:S01]  /*08b0*/  SYNCS.EXCH.64 URZ, [UR7+0xd8], UR4 ;  /* 0x0000d80407ff75b2 */ /* 0x0004620008000100 */
[----:B------:R-:W-:Y:S01]  /*08c0*/  NOP ;  /* 0x0000000000007918 */ /* 0x000fe20000000000 */
.L_x_11:
[----:B------:R-:W3:Y:S01]  /*08d0*/  SHFL.IDX PT, R2, R96, RZ, 0x1f ;  /* 0x00001fff60027589 */ /* 0x000ee200000e0000 */
[----:B------:R-:W-:Y:S01]  /*08e0*/  NOP ;  /* 0x0000000000007918 */ /* 0x000fe20000000000 */
[----:B---3--:R-:W-:-:S13]  /*08f0*/  ISETP.NE.AND P0, PT, R2, 0x3, PT ;  /* 0x000000030200780c */ /* 0x008fda0003f05270 */
[----:B------:R-:W-:Y:S05]  /*0900*/  @P0 BRA `(.L_x_12) ;  /* 0x0000000000300947 */ /* 0x000fea0003800000 */
[----:B--2---:R-:W2:Y:S01]  /*0910*/  S2UR UR5, SR_CgaCtaId ;  /* 0x00000000000579c3 */ /* 0x004ea20000008800 */
[----:B------:R-:W-:Y:S01]  /*0920*/  UMOV UR7, 0x400 ;  /* 0x0000040000077882 */ /* 0x000fe20000000000 */
[----:B------:R-:W-:Y:S01]  /*0930*/  UMOV UR4, 0x20 ;  /* 0x0000002000047882 */ /* 0x000fe20000000000 */
[----:B------:R-:W-:Y:S01]  /*0940*/  ELECT P0, URZ, PT ;  /* 0x0000000000ff782f */ /* 0x000fe20003800000 */
[----:B------:R-:W-:-:S04]  /*0950*/  UIADD3 UR10, UPT, UPT, -UR4, 0x100000, URZ ;  /* 0x00100000040a7890 */ /* 0x000fc8000fffe1ff */
[----:B------:R-:W-:Y:S02]  /*0960*/  USHF.L.U32 UR11, UR10, 0xb, URZ ;  /* 0x0000000b0a0b7899 */ /* 0x000fe400080006ff */
[----:B------:R-:W-:Y:S02]  /*0970*/  USHF.L.U32 UR10, UR10, 0x1, URZ ;  /* 0x000000010a0a7899 */ /* 0x000fe400080006ff */
[----:B--2---:R-:W-:Y:S01]  /*0980*/  ULEA UR5, UR5, UR7, 0x18 ;  /* 0x0000000705057291 */ /* 0x004fe2000f8ec0ff */
[----:B------:R-:W2:Y:S11]  /*0990*/  FENCE.VIEW.ASYNC.S ;  /* 0x00000000000073c6 */ /* 0x000eb60000000000 */
[----:B--2---:R3:W2:Y:S01]  /*09a0*/  SYNCS.EXCH.64 URZ, [UR5+0xe0], UR10 ;  /* 0x0000e00a05ff75b2 */ /* 0x0046a20008000100 */
[----:B------:R3:W1:Y:S02]  /*09b0*/  SYNCS.EXCH.64 URZ, [UR5+0xe8], UR10 ;  /* 0x0000e80a05ff75b2 */ /* 0x0006640008000100 */
[----:B---3--:R-:W-:Y:S01]  /*09c0*/  NOP ;  /* 0x0000000000007918 */ /* 0x008fe20000000000 */
.L_x_12:
[----:B------:R-:W3:Y:S01]  /*09d0*/  SHFL.IDX PT, R2, R96, RZ, 0x1f ;  /* 0x00001fff60027589 */ /* 0x000ee200000e0000 */
[----:B------:R-:W-:Y:S01]  /*09e0*/  NOP ;  /* 0x0000000000007918 */ /* 0x000fe20000000000 */
[----:B---3--:R-:W-:-:S13]  /*09f0*/  ISETP.NE.AND P0, PT, R2, 0x4, PT ;  /* 0x000000040200780c */ /* 0x008fda0003f05270 */
[----:B------:R-:W-:Y:S05]  /*0a00*/  @P0 BRA `(.L_x_13) ;  /* 0x00000000004c0947 */ /* 0x000fea0003800000 */
[----:B--2---:R-:W2:Y:S01]  /*0a10*/  S2UR UR5, SR_CgaCtaId ;  /* 0x00000000000579c3 */ /* 0x004ea20000008800 */
[----:B------:R-:W-:Y:S01]  /*0a20*/  UMOV UR9, 0x100 ;  /* 0x0000010000097882 */ /* 0x000fe20000000000 */
[----:B------:R-:W-:Y:S01]  /*0a30*/  UMOV UR7, 0x400 ;  /* 0x0000040000077882 */ /* 0x000fe20000000000 */
[----:B------:R-:W-:Y:S01]  /*0a40*/  USEL UR9, UR9, 0xe0, UP2 ;  /* 0x000000e009097887 */ /* 0x000fe20009000000 */
[----:B------:R-:W-:Y:S01]  /*0a50*/  UMOV UR4, 0x1 ;  /* 0x0000000100047882 */ /* 0x000fe20000000000 */
[----:B------:R-:W-:Y:S01]  /*0a60*/  ELECT P0, URZ, PT ;  /* 0x0000000000ff782f */ /* 0x000fe20003800000 */
[----:B------:R-:W-:-:S04]  /*0a70*/  UIADD3 UR10, UPT, UPT, -UR4, 0x100000, URZ ;  /* 0x00100000040a7890 */ /* 0x000fc8000fffe1ff */
[----:B------:R-:W-:Y:S02]  /*0a80*/  USHF.L.U32 UR11, UR10, 0xb, URZ ;  /* 0x0000000b0a0b7899 */ /* 0x000fe400080006ff */
[----:B------:R-:W-:Y:S02]  /*0a90*/  USHF.L.U32 UR10, UR10, 0x1, URZ ;  /* 0x000000010a0a7899 */ /* 0x000fe400080006ff */
[----:B------:R-:W-:-:S04]  /*0aa0*/  UIADD3 UR12, UPT, UPT, -UR9, 0x100000, URZ ;  /* 0x00100000090c7890 */ /* 0x000fc8000fffe1ff */
[----:B------:R-:W-:Y:S02]  /*0ab0*/  USHF.L.U32 UR13, UR12, 0xb, URZ ;  /* 0x0000000b0c0d7899 */ /* 0x000fe400080006ff */
[----:B------:R-:W-:Y:S02]  /*0ac0*/  USHF.L.U32 UR12, UR12, 0x1, URZ ;  /* 0x000000010c0c7899 */ /* 0x000fe400080006ff */
[----:B--2---:R-:W-:Y:S01]  /*0ad0*/  ULEA UR5, UR5, UR7, 0x18 ;  /* 0x0000000705057291 */ /* 0x004fe2000f8ec0ff */
[----:B------:R-:W2:Y:S11]  /*0ae0*/  FENCE.VIEW.ASYNC.S ;  /* 0x00000000000073c6 */ /* 0x000eb60000000000 */
[----:B--2---:R3:W2:Y:S01]  /*0af0*/  SYNCS.EXCH.64 URZ, [UR5+0xf0], UR10 ;  /* 0x0000f00a05ff75b2 */ /* 0x0046a20008000100 */
[----:B------:R3:W1:Y:S01]  /*0b00*/  SYNCS.EXCH.64 URZ, [UR5+0x100], UR12 ;  /* 0x0001000c05ff75b2 */ /* 0x0006620008000100 */
[----:B------:R3:W1:Y:S01]  /*0b10*/  SYNCS.EXCH.64 URZ, [UR5+0xf8], UR10 ;  /* 0x0000f80a05ff75b2 */ /* 0x0006620008000100 */
[----:B------:R3:W1:Y:S02]  /*0b20*/  SYNCS.EXCH.64 URZ, [UR5+0x108], UR12 ;  /* 0x0001080c05ff75b2 */ /* 0x0006640008000100 */
[----:B---3--:R-:W-:Y:S01]  /*0b30*/  NOP ;  /* 0x0000000000007918 */ /* 0x008fe20000000000 */
.L_x_13:
[----:B------:R-:W3:Y:S01]  /*0b40*/  SHFL.IDX PT, R2, R96, RZ, 0x1f ;  /* 0x00001fff60027589 */ /* 0x000ee200000e0000 */
[----:B------:R-:W-:Y:S01]  /*0b50*/  NOP ;  /* 0x0000000000007918 */ /* 0x000fe20000000000 */
[----:B---3--:R-:W-:-:S13]  /*0b60*/  ISETP.NE.AND P0, PT, R2, 0x5, PT ;  /* 0x000000050200780c */ /* 0x008fda0003f05270 */
[----:B------:R-:W-:Y:S05]  /*0b70*/  @P0 BRA `(.L_x_14) ;  /* 0x0000000000580947 */ /* 0x000fea0003800000 */
[----:B--2---:R-:W2:Y:S01]  /*0b80*/  S2UR UR7, SR_CgaCtaId ;  /* 0x00000000000779c3 */ /* 0x004ea20000008800 */
        /* <DEDUP_REMOVED lines=12> */
[----:B--2---:R3:W2:Y:S01]  /*0c50*/  SYNCS.EXCH.64 URZ, [UR7+0x110], UR10 ;  /* 0x0001100a07ff75b2 */ /* 0x0046a20008000100 */
[----:B------:R3:W1:Y:S01]  /*0c60*/  SYNCS.EXCH.64 URZ, [UR7+0x130], UR4 ;  /* 0x0001300407ff75b2 */ /* 0x0006620008000100 */
[----:B------:R3:W1:Y:S01]  /*0c70*/  SYNCS.EXCH.64 URZ, [UR7+0x118], UR10 ;  /* 0x0001180a07ff75b2 */ /* 0x0006620008000100 */
[----:B------:R3:W1:Y:S01]  /*0c80*/  SYNCS.EXCH.64 URZ, [UR7+0x138], UR4 ;  /* 0x0001380407ff75b2 */ /* 0x0006620008000100 */
[----:B------:R3:W1:Y:S01]  /*0c90*/  SYNCS.EXCH.64 URZ, [UR7+0x120], UR10 ;  /* 0x0001200a07ff75b2 */ /* 0x0006620008000100 */
[----:B------:R3:W1:Y:S01]  /*0ca0*/  SYNCS.EXCH.64 URZ, [UR7+0x140], UR4 ;  /* 0x0001400407ff75b2 */ /* 0x0006620008000100 */
[----:B------:R3:W1:Y:S01]  /*0cb0*/  SYNCS.EXCH.64 URZ, [UR7+0x128], UR10 ;  /* 0x0001280a07ff75b2 */ /* 0x0006620008000100 */
[----:B------:R3:W1:Y:S02]  /*0cc0*/  SYNCS.EXCH.64 URZ, [UR7+0x148], UR4 ;  /* 0x0001480407ff75b2 */ /* 0x0006640008000100 */
[----:B---3--:R-:W-:Y:S01]  /*0cd0*/  NOP ;  /* 0x0000000000007918 */ /* 0x008fe20000000000 */
.L_x_14:
        /* <DEDUP_REMOVED lines=18> */
.L_x_15:
[----:B--2---:R-:W2:Y:S01]  /*0e00*/  S2UR UR5, SR_CTAID.X ;  /* 0x00000000000579c3 */ /* 0x004ea20000002500 */
[----:B------:R-:W-:-:S05]  /*0e10*/  CS2R.32 R90, SR_CgaSize ;  /* 0x00000000005a7805 */ /* 0x000fca0000008a00 */
[----:B------:R-:W-:-:S05]  /*0e20*/  IMAD R90, R90, -0xa0, RZ ;  /* 0xffffff605a5a7824 */ /* 0x000fca00078e02ff */
[----:B------:R-:W-:-:S14]  /*0e30*/  R2UR UR9, R90 ;  /* 0x000000005a0972ca */ /* 0x000fdc00000e0000 */
[----:B------:R-:W3:Y:S01]  /*0e40*/  LDCU UR9, c[0x0][UR9+0x2b0] ;  /* 0x00005600090977ac */ /* 0x000ee20008000800 */
[----:B------:R-:W-:Y:S01]  /*0e50*/  NOP ;  /* 0x0000000000007918 */ /* 0x000fe20000000000 */
[----:B------:R-:W-:-:S05]  /*0e60*/  CS2R.32 R90, SR_CgaSize ;  /* 0x00000000005a7805 */ /* 0x000fca0000008a00 */
[----:B------:R-:W-:-:S05]  /*0e70*/  IMAD R90, R90, -0xa0, RZ ;  /* 0xffffff605a5a7824 */ /* 0x000fca00078e02ff */
[----:B------:R-:W-:-:S14]  /*0e80*/  R2UR UR7, R90 ;  /* 0x000000005a0772ca */ /* 0x000fdc00000e0000 */
[----:B------:R-:W4:Y:S01]  /*0e90*/  LDCU UR7, c[0x0][UR7+0x2b4] ;  /* 0x00005680070777ac */ /* 0x000f220008000800 */
[----:B------:R-:W1:Y:S08]  /*0ea0*/  S2UR UR4, SR_CTAID.Y ;  /* 0x00000000000479c3 */ /* 0x000e700000002600 */
[----:B------:R-:W4:Y:S01]  /*0eb0*/  LDC R9, c[0x0][0xb24] ;  /* 0x0002c900ff097b82 */ /* 0x000f220000000800 */
[----:B--2---:R-:W-:-:S02]  /*0ec0*/  I2FP.F32.U32 R5, UR5 ;  /* 0x0000000500057c45 */ /* 0x004fc40008201000 */
[----:B------:R-:W-:-:S05]  /*0ed0*/  CS2R.32 R3, SR_CgaSize ;  /* 0x0000000000037805 */ /* 0x000fca0000008a00 */
[----:B------:R-:W-:-:S06]  /*0ee0*/  IMAD R3, R3, -0xa0, RZ ;  /* 0xffffff6003037824 */ /* 0x000fcc00078e02ff */
[----:B------:R-:W2:Y:S01]  /*0ef0*/  LDC R3, c[0x0][R3+0x2a0] ;  /* 0x0000a80003037b82 */ /* 0x000ea20000000800 */
[----:B------:R-:W-:Y:S01]  /*0f00*/  MOV R21, UR5 ;  /* 0x0000000500157c02 */ /* 0x000fe20008000f00 */
[----:B---3--:R-:W-:Y:S01]  /*0f10*/  FMUL R5, R5, UR9 ;  /* 0x0000000905057c20 */ /* 0x008fe20008400000 */
[----:B-1----:R-:W-:Y:S02]  /*0f20*/  I2FP.F32.U32 R4, UR4 ;  /* 0x0000000400047c45 */ /* 0x002fe40008201000 */
[----:B------:R-:W-:-:S05]  /*0f30*/  CS2R.32 R2, SR_CgaSize ;  /* 0x0000000000027805 */ /* 0x000fca0000008a00 */
[----:B------:R-:W-:-:S06]  /*0f40*/  IMAD R2, R2, -0xa0, RZ ;  /* 0xffffff6002027824 */ /* 0x000fcc00078e02ff */
[----:B------:R-:W1:Y:S01]  /*0f50*/  LDC R2, c[0x0][R2+0x2a4] ;  /* 0x0000a90002027b82 */ /* 0x000e620000000800 */
[----:B------:R-:W3:Y:S01]  /*0f60*/  F2I.U32.TRUNC.NTZ R90, R5 ;  /* 0x00000005005a7305 */ /* 0x000ee2000020f000 */
[----:B------:R-:W-:Y:S01]  /*0f70*/  MOV R20, UR4 ;  /* 0x0000000400147c02 */ /* 0x000fe20008000f00 */
[----:B----4-:R-:W-:-:S05]  /*0f80*/  FMUL R4, R4, UR7 ;  /* 0x0000000704047c20 */ /* 0x010fca0008400000 */
[----:B------:R-:W-:Y:S01]  /*0f90*/  BAR.SYNC.DEFER_BLOCKING 0x0 ;  /* 0x0000000000007b1d */ /* 0x000fe20000010000 */
[----:B------:R-:W-:-:S05]  /*0fa0*/  ISETP.GE.AND P0, PT, R9, 0x1, PT ;  /* 0x000000010900780c */ /* 0x000fca0003f06270 */
[----:B------:R-:W4:Y:S02]  /*0fb0*/  F2I.U32.TRUNC.NTZ R83, R4 ;  /* 0x0000000400537305 */ /* 0x000f24000020f000 */
[----:B------:R-:W1:Y:S01]  /*0fc0*/  S2UR UR36, SR_CTAID.Z ;  /* 0x00000000002479c3 */ /* 0x000e620000002700 */
[----:B---3--:R-:W-:-:S05]  /*0fd0*/  IADD3 R90, PT, PT, -R90, RZ, RZ ;  /* 0x000000ff5a5a7210 */ /* 0x008fca0007ffe1ff */
[----:B--2---:R-:W-:Y:S01]  /*0fe0*/  IMAD R90, R3, R90, UR5 ;  /* 0x00000005035a7e24 */ /* 0x004fe2000f8e025a */
[----:B----4-:R-:W-:-:S05]  /*0ff0*/  IADD3 R83, PT, PT, -R83, RZ, RZ ;  /* 0x000000ff53537210 */ /* 0x010fca0007ffe1ff */
[----:B-1----:R-:W-:Y:S01]  /*1000*/  IMAD R83, R2, R83, UR4 ;  /* 0x0000000402537e24 */ /* 0x002fe2000f8e0253 */
[----:B------:R-:W-:Y:S06]  /*1010*/  @!P0 BRA `(.L_x_16) ;  /* 0x0000000000b88947 */ /* 0x000fec0003800000 */
[----:B------:R-:W1:Y:S01]  /*1020*/  LDC.64 R4, c[0x0][0xb18] ;  /* 0x0002c600ff047b82 */ /* 0x000e620000000a00 */
[----:B------:R-:W-:-:S07]  /*1030*/  ISETP.NE.AND P0, PT, R9, 0x1, PT ;  /* 0x000000010900780c */ /* 0x000fce0003f05270 */
[----:B------:R-:W2:Y:S08]  /*1040*/  LDC R10, c[0x0][0xb0c] ;  /* 0x0002c300ff0a7b82 */ /* 0x000eb00000000800 */
[----:B------:R-:W3:Y:S08]  /*1050*/  LDC R11, c[0x0][0x370] ;  /* 0x0000dc00ff0b7b82 */ /* 0x000ef00000000800 */
[----:B------:R-:W4:Y:S01]  /*1060*/  LDC R12, c[0x0][0x374] ;  /* 0x0000dd00ff0c7b82 */ /* 0x000f220000000800 */
[----:B-1----:R-:W-:-:S07]  /*1070*/  ISETP.NE.AND P1, PT, R4, 0x1, PT ;  /* 0x000000010400780c */ /* 0x002fce0003f25270 */
[----:B------:R-:W3:Y:S01]  /*1080*/  LDC.64 R6, c[0x0][0xb10] ;  /* 0x0002c400ff067b82 */ /* 0x000ee20000000a00 */
[----:B--2---:R-:W-:-:S07]  /*1090*/  ISETP.NE.AND P2, PT, R10, 0x1, PT ;  /* 0x000000010a00780c */ /* 0x004fce0003f45270 */
[----:B------:R-:W1:Y:S08]  /*10a0*/  LDC R8, c[0x0][0xb20] ;  /* 0x0002c800ff087b82 */ /* 0x000e700000000800 */
[----:B------:R-:W2:Y:S01]  /*10b0*/  LDC.64 R2, c[0x0][0xb28] ;  /* 0x0002ca00ff027b82 */ /* 0x000ea20000000a00 */
[----:B----4-:R-:W-:-:S04]  /*10c0*/  IMAD.HI.U32 R13, R12, R5, RZ ;  /* 0x000000050c0d7227 */ /* 0x010fc800078e00ff */
[----:B------:R-:W-:-:S04]  /*10d0*/  IMAD.HI.U32 R5, R20, R5, RZ ;  /* 0x0000000514057227 */ /* 0x000fc800078e00ff */
[----:B---3--:R-:W-:-:S04]  /*10e0*/  IMAD.HI.U32 R14, R11, R6, RZ ;  /* 0x000000060b0e7227 */ /* 0x008fc800078e00ff */
[C---:B------:R-:W-:Y:S01]  /*10f0*/  IMAD.HI.U32 R16, R21.reuse, R6, RZ ;  /* 0x0000000615107227 */ /* 0x040fe200078e00ff */
[-C--:B------:R-:W-:Y:S02]  /*1100*/  @P2 SHF.R.U32.HI R11, RZ, R7.reuse, R14 ;  /* 0x00000007ff0b2219 */ /* 0x080fe4000001160e */
[-C--:B-1----:R-:W-:Y:S02]  /*1110*/  @P1 SHF.R.U32.HI R12, RZ, R8.reuse, R13 ;  /* 0x00000008ff0c1219 */ /* 0x082fe4000001160d */
[----:B------:R-:W-:Y:S02]  /*1120*/  SHF.R.U32.HI R5, RZ, R8, R5 ;  /* 0x00000008ff057219 */ /* 0x000fe40000011605 */
[----:B------:R-:W-:Y:S02]  /*1130*/  SHF.R.U32.HI R16, RZ, R7, R16 ;  /* 0x00000007ff107219 */ /* 0x000fe40000011610 */
[----:B------:R-:W-:Y:S01]  /*1140*/  SEL R5, R20, R5, !P1 ;  /* 0x0000000514057207 */ /* 0x000fe20004800000 */
[----:B--2---:R-:W-:Y:S01]  /*1150*/  IMAD.HI.U32 R14, R12, R2, RZ ;  /* 0x000000020c0e7227 */ /* 0x004fe200078e00ff */
[----:B------:R-:W-:-:S02]  /*1160*/  SEL R7, R21, R16, !P2 ;  /* 0x0000001015077207 */ /* 0x000fc40005000000 */
[----:B------:R-:W-:Y:S01]  /*1170*/  IADD3 R13, PT, PT, -R5, RZ, RZ ;  /* 0x000000ff050d7210 */ /* 0x000fe20007ffe1ff */
[----:B------:R-:W-:Y:S01]  /*1180*/  IMAD.HI.U32 R6, R11, R2, RZ ;  /* 0x000000020b067227 */ /* 0x000fe200078e00ff */
[----:B------:R-:W-:-:S03]  /*1190*/  @P0 SHF.R.U32.HI R12, RZ, R3, R14 ;  /* 0x00000003ff0c0219 */ /* 0x000fc6000001160e */
[----:B------:R-:W-:Y:S01]  /*11a0*/  IMAD R13, R4, R13, R20 ;  /* 0x0000000d040d7224 */ /* 0x000fe200078e0214 */
[----:B------:R-:W-:Y:S01]  /*11b0*/  @P0 SHF.R.U32.HI R11, RZ, R3, R6 ;  /* 0x00000003ff0b0219 */ /* 0x000fe20000011606 */
[----:B------:R-:W-:-:S04]  /*11c0*/  IMAD R12, R12, R9, RZ ;  /* 0x000000090c0c7224 */ /* 0x000fc800078e02ff */
[----:B------:R-:W-:Y:S01]  /*11d0*/  IMAD R6, R11, R9, RZ ;  /* 0x000000090b067224 */ /* 0x000fe200078e02ff */
[----:B------:R-:W-:-:S04]  /*11e0*/  ISETP.GE.AND P1, PT, R5, R12, PT ;  /* 0x0000000c0500720c */ /* 0x000fc80003f26270 */
[----:B------:R-:W-:Y:S01]  /*11f0*/  ISETP.GE.OR P1, PT, R7, R6, P1 ;  /* 0x000000060700720c */ /* 0x000fe20000f26670 */
[----:B------:R-:W-:-:S05]  /*1200*/  IMAD.HI.U32 R6, R5, R2, RZ ;  /* 0x0000000205067227 */ /* 0x000fca00078e00ff */
[----:B------:R-:W-:-:S04]  /*1210*/  SHF.R.U32.HI R6, RZ, R3, R6 ;  /* 0x00000003ff067219 */ /* 0x000fc80000011606 */
[----:B------:R-:W-:-:S03]  /*1220*/  SEL R6, R5, R6, !P0 ;  /* 0x0000000605067207 */ /* 0x000fc60004000000 */
[----:B------:R-:W-:Y:S01]  /*1230*/  @!P1 IMAD.HI.U32 R8, R7, R2, RZ ;  /* 0x0000000207089227 */ /* 0x000fe200078e00ff */
[----:B------:R-:W-:-:S04]  /*1240*/  IADD3 R2, PT, PT, -R6, RZ, RZ ;  /* 0x000000ff06027210 */ /* 0x000fc80007ffe1ff */
[----:B------:R-:W-:Y:S01]  /*1250*/  @!P1 SHF.R.U32.HI R8, RZ, R3, R8 ;  /* 0x00000003ff089219 */ /* 0x000fe20000011608 */
[----:B------:R-:W-:-:S03]  /*1260*/  IMAD R2, R9, R2, R5 ;  /* 0x0000000209027224 */ /* 0x000fc600078e0205 */
[----:B------:R-:W-:-:S05]  /*1270*/  @!P1 SEL R3, R7, R8, !P0 ;  /* 0x0000000807039207 */ /* 0x000fca0004000000 */
[--C-:B------:R-:W-:Y:S02]  /*1280*/  @!P1 IMAD.IADD R6, R6, 0x1, -R3.reuse ;  /* 0x0000000106069824 */ /* 0x100fe400078e0a03 */
[----:B------:R-:W-:Y:S01]  /*1290*/  @!P1 IMAD R3, R2, R11, R3 ;  /* 0x0000000b02039224 */ /* 0x000fe200078e0203 */
[----:B------:R-:W-:Y:S01]  /*12a0*/  IADD3 R2, PT, PT, -R7, RZ, RZ ;  /* 0x000000ff07027210 */ /* 0x000fe20007ffe1ff */
[----:B------:R-:W-:Y:S02]  /*12b0*/  @!P1 IMAD R5, R6, R9, R7 ;  /* 0x0000000906059224 */ /* 0x000fe400078e0207 */
[----:B------:R-:W-:Y:S02]  /*12c0*/  @!P1 IMAD.MOV.U32 R7, RZ, RZ, R3 ;  /* 0x000000ffff079224 */ /* 0x000fe400078e0003 */
[----:B------:R-:W-:Y:S02]  /*12d0*/  IMAD R2, R10, R2, R21 ;  /* 0x000000020a027224 */ /* 0x000fe400078e0215 */
[----:B------:R-:W-:-:S02]  /*12e0*/  IMAD R20, R5, R4, R13 ;  /* 0x0000000405147224 */ /* 0x000fc400078e020d */
[----:B------:R-:W-:Y:S02]  /*12f0*/  IMAD R21, R7, R10, R2 ;  /* 0x0000000a07157224 */ /* 0x000fe400078e0202 */
.L_x_16:
[----:B------:R-:W1:Y:S01]  /*1300*/  LDCU UR4, c[0x0][0xb30] ;  /* 0x00016600ff0477ac */ /* 0x000e620008000800 */
[----:B------:R-:W2:Y:S08]  /*1310*/  S2UR UR37, SR_CgaCtaId ;  /* 0x00000000002579c3 */ /* 0x000eb00000008800 */
[----:B------:R-:W3:Y:S01]  /*1320*/  LDC R40, c[0x0][0xb24] ;  /* 0x0002c900ff287b82 */ /* 0x000ee20000000800 */
[----:B-1----:R-:W-:-:S09]  /*1330*/  UISETP.NE.AND UP1, UPT, UR4, 0x1, UPT ;  /* 0x000000010400788c */ /* 0x002fd2000bf25270 */
[----:B--2---:R-:W-:Y:S05]  /*1340*/  BRA.U UP1, `(.L_x_17) ;  /* 0x0000000101407547 */ /* 0x004fea000b800000 */
[----:B------:R-:W1:Y:S08]  /*1350*/  LDC.64 R4, c[0x0][0xb10] ;  /* 0x0002c400ff047b82 */ /* 0x000e700000000a00 */
[----:B------:R-:W2:Y:S08]  /*1360*/  LDC.64 R2, c[0x0][0xb18] ;  /* 0x0002c600ff027b82 */ /* 0x000eb00000000a00 */
[----:B------:R-:W4:Y:S08]  /*1370*/  LDC R6, c[0x0][0xb20] ;  /* 0x0002c800ff067b82 */ /* 0x000f300000000800 */
[----:B------:R-:W3:Y:S01]  /*1380*/  LDC R8, c[0x0][0xb0c] ;  /* 0x0002c300ff087b82 */ /* 0x000ee20000000800 */
[----:B-1----:R-:W-:-:S05]  /*1390*/  IMAD.HI.U32 R4, R21, R4, RZ ;  /* 0x0000000415047227 */ /* 0x002fca00078e00ff */
[----:B------:R-:W-:Y:S01]  /*13a0*/  SHF.R.U32.HI R4, RZ, R5, R4 ;  /* 0x00000005ff047219 */ /* 0x000fe20000011604 */
[----:B--2---:R-:W-:Y:S01]  /*13b0*/  IMAD.HI.U32 R3, R20, R3, RZ ;  /* 0x0000000314037227 */ /* 0x004fe200078e00ff */
[----:B------:R-:W-:-:S04]  /*13c0*/  ISETP.NE.AND P0, PT, R2, 0x1, PT ;  /* 0x000000010200780c */ /* 0x000fc80003f05270 */
[----:B----4-:R-:W-:-:S04]  /*13d0*/  SHF.R.U32.HI R3, RZ, R6, R3 ;  /* 0x00000006ff037219 */ /* 0x010fc80000011603 */
[----:B------:R-:W-:Y:S02]  /*13e0*/  SEL R3, R20, R3, !P0 ;  /* 0x0000000314037207 */ /* 0x000fe40004000000 */
[----:B---3--:R-:W-:-:S04]  /*13f0*/  ISETP.NE.AND P1, PT, R8, 0x1, PT ;  /* 0x000000010800780c */ /* 0x008fc80003f25270 */
[----:B------:R-:W-:-:S05]  /*1400*/  SEL R4, R21, R4, !P1 ;  /* 0x0000000415047207 */ /* 0x000fca0004800000 */
[----:B------:R-:W-:Y:S02]  /*1410*/  IMAD.IADD R5, R3, 0x1, -R4 ;  /* 0x0000000103057824 */ /* 0x000fe400078e0a04 */
[----:B------:R-:W-:Y:S02]  /*1420*/  IMAD.IADD R3, R4, 0x1, -R3 ;  /* 0x0000000104037824 */ /* 0x000fe400078e0a03 */
[----:B------:R-:W-:Y:S02]  /*1430*/  IMAD R21, R5, R8, R21 ;  /* 0x0000000805157224 */ /* 0x000fe400078e0215 */
[----:B------:R-:W-:-:S07]  /*1440*/  IMAD R20, R3, R2, R20 ;  /* 0x0000000203147224 */ /* 0x000fce00078e0214 */
.L_x_17:
[----:B------:R-:W-:Y:S01]  /*1450*/  BAR.SYNC.DEFER_BLOCKING 0x0 ;  /* 0x0000000000007b1d */ /* 0x000fe20000010000 */
[----:B------:R-:W-:Y:S01]  /*1460*/  UISETP.NE.AND UP1, UPT, UR8, 0x2, UPT ;  /* 0x000000020800788c */ /* 0x000fe2000bf25270 */
[----:B------:R-:W-:Y:S02]  /*1470*/  ISETP.NE.OR P5, PT, R0, 0x2, !P5 ;  /* 0x000000020000780c */ /* 0x000fe40006fa5670 */
[----:B------:R-:W-:-:S06]  /*1480*/  LOP3.LUT R2, R103, 0x1f, RZ, 0xc0, !PT ;  /* 0x0000001f67027812 */ /* 0x000fcc00078ec0ff */
[----:B------:R-:W-:Y:S05]  /*1490*/  BRA.U UP1, `(.L_x_18) ;  /* 0x0000001501347547 */ /* 0x000fea000b800000 */
[----:B------:R-:W1:Y:S01]  /*14a0*/  LDCU UR13, c[0x0][0x38c] ;  /* 0x00007180ff0d77ac */ /* 0x000e620008000800 */
[----:B------:R-:W2:Y:S01]  /*14b0*/  LDC R9, c[0x0][0x370] ;  /* 0x0000dc00ff097b82 */ /* 0x000ea20000000800 */
[----:B------:R-:W-:Y:S01]  /*14c0*/  PLOP3.LUT P1, PT, PT, PT, UP2, 0x80, 0x8 ;  /* 0x000000000008781c */ /* 0x000fe20003f2f028 */
[----:B------:R-:W-:Y:S01]  /*14d0*/  IMAD.MOV.U32 R15, RZ, RZ, 0x1 ;  /* 0x00000001ff0f7424 */ /* 0x000fe200078e00ff */
[----:B------:R-:W-:Y:S01]  /*14e0*/  ISETP.EQ.OR P4, PT, R2, RZ, P5 ;  /* 0x000000ff0200720c */ /* 0x000fe20002f82670 */
[----:B------:R-:W-:Y:S01]  /*14f0*/  IMAD.MOV.U32 R14, RZ, RZ, RZ ;  /* 0x000000ffff0e7224 */ /* 0x000fe200078e00ff */
[----:B------:R-:W-:Y:S02]  /*1500*/  PLOP3.LUT P1, PT, P1, PT, PT, 0x8, 0x80 ;  /* 0x000000000080781c */ /* 0x000fe40000f2e170 */
[----:B------:R-:W-:Y:S01]  /*1510*/  CS2R R12, SRZ ;  /* 0x00000000000c7805 */ /* 0x000fe2000001ff00 */
[----:B------:R-:W-:Y:S01]  /*1520*/  IMAD.MOV.U32 R10, RZ, RZ, 0x1 ;  /* 0x00000001ff0a7424 */ /* 0x000fe200078e00ff */
[----:B------:R-:W4:Y:S01]  /*1530*/  LDC R0, c[0x0][0x374] ;  /* 0x0000dd00ff007b82 */ /* 0x000f220000000800 */
[----:B------:R-:W2:Y:S01]  /*1540*/  LDCU.64 UR22, c[0x0][0x348] ;  /* 0x00006900ff1677ac */ /* 0x000ea20008000a00 */
[----:B------:R-:W-:Y:S01]  /*1550*/  UMOV UR6, URZ ;  /* 0x000000ff00067c82 */ /* 0x000fe20008000000 */
[----:B-1----:R-:W-:-:S04]  /*1560*/  UIADD3 UR5, UPT, UPT, UR13, 0x3f, URZ ;  /* 0x0000003f0d057890 */ /* 0x002fc8000fffe0ff */
[----:B------:R-:W-:-:S04]  /*1570*/  USHF.R.S32.HI UR4, URZ, 0x1f, UR5 ;  /* 0x0000001fff047899 */ /* 0x000fc80008011405 */
[----:B------:R-:W-:-:S04]  /*1580*/  ULEA.HI UR4, UR4, UR5, URZ, 0x6 ;  /* 0x0000000504047291 */ /* 0x000fc8000f8f30ff */
[----:B------:R-:W-:Y:S02]  /*1590*/  USHF.R.S32.HI UR15, URZ, 0x6, UR4 ;  /* 0x00000006ff0f7899 */ /* 0x000fe40008011404 */
[----:B------:R-:W-:Y:S02]  /*15a0*/  UIADD3 UR4, UPT, UPT, UR13, -0x1, URZ ;  /* 0xffffffff0d047890 */ /* 0x000fe4000fffe0ff */
[----:B------:R-:W-:Y:S02]  /*15b0*/  UISETP.LT.U32.AND UP0, UPT, UR15, 0xa, UPT ;  /* 0x0000000a0f00788c */ /* 0x000fe4000bf01070 */
[----:B------:R-:W-:Y:S02]  /*15c0*/  UISETP.GE.U32.AND UP1, UPT, UR4, -0x7f, UPT ;  /* 0xffffff810400788c */ /* 0x000fe4000bf26070 */
[----:B------:R-:W-:Y:S02]  /*15d0*/  USEL UR14, UR15, 0xa, UP0 ;  /* 0x0000000a0f0e7887 */ /* 0x000fe40008000000 */
[----:B------:R-:W-:-:S02]  /*15e0*/  UIADD3 UR13, UPT, UPT, UR13, 0x7e, URZ ;  /* 0x0000007e0d0d7890 */ /* 0x000fc4000fffe0ff */
[----:B------:R-:W-:Y:S02]  /*15f0*/  UIADD3 UR5, UPT, UPT, UR14, -0x1, URZ ;  /* 0xffffffff0e057890 */ /* 0x000fe4000fffe0ff */
[----:B------:R-:W-:-:S03]  /*1600*/  UIADD3 UR7, UPT, UPT, UR15, -UR14, URZ ;  /* 0x8000000e0f077290 */ /* 0x000fc6000fffe0ff */
[----:B------:R-:W-:-:S04]  /*1610*/  @UP1 UIADD3 UR5, UPT, UPT, UR14, URZ, URZ ;  /* 0x000000ff0e051290 */ /* 0x000fc8000fffe0ff */
[----:B--2---:R-:W-:-:S12]  /*1620*/  UIADD3 UR5, UPT, UPT, UR5, 0x1, URZ ;  /* 0x0000000105057890 */ /* 0x004fd8000fffe0ff */
.L_x_36:
[----:B------:R-:W-:Y:S01]  /*1630*/  UISETP.NE.AND UP0, UPT, UR37, URZ, UPT ;  /* 0x000000ff2500728c */ /* 0x000fe2000bf05270 */
[----:B------:R-:W1:Y:S08]  /*1640*/  S2UR UR37, SR_CgaCtaId ;  /* 0x00000000002579c3 */ /* 0x000e700000008800 */
[----:B------:R-:W-:Y:S05]  /*1650*/  BRA.U UP0, `(.L_x_19) ;  /* 0x0000000100347547 */ /* 0x000fea000b800000 */
[----:B------:R-:W2:Y:S01]  /*1660*/  S2R R2, SR_CgaCtaId ;  /* 0x0000000000027919 */ /* 0x000ea20000008800 */
[----:B------:R-:W-:-:S04]  /*1670*/  MOV R3, 0x400 ;  /* 0x0000040000037802 */ /* 0x000fc80000000f00 */
[----:B--2---:R-:W-:Y:S02]  /*1680*/  LEA R3, R2, R3, 0x18 ;  /* 0x0000000302037211 */ /* 0x004fe400078ec0ff */
[----:B------:R-:W-:-:S03]  /*1690*/  SHF.L.U32 R2, R10, 0x1f, RZ ;  /* 0x0000001f0a027819 */ /* 0x000fc600000006ff */
[----:B------:R-:W-:-:S04]  /*16a0*/  IMAD R3, R12, 0x8, R3 ;  /* 0x000000080c037824 */ /* 0x000fc800078e0203 */
[----:B------:R-:W2:Y:S02]  /*16b0*/  SYNCS.PHASECHK.TRANS64.TRYWAIT P0, [R3+URZ+0x160], R2 ;  /* 0x00016002030075a7 */ /* 0x000ea400080011ff */
[----:B--2---:R-:W-:Y:S05]  /*16c0*/  @!P0 BRA `(.L_x_20) ;  /* 0x0000007c00408947 */ /* 0x004fea0003800000 */
.L_x_132:
[----:B------:R-:W-:Y:S01]  /*16d0*/  VIADD R12, R12, 0x1 ;  /* 0x000000010c0c7836 */ /* 0x000fe20000000000 */
[----:B------:R2:W-:Y:S04]  /*16e0*/  SYNCS.ARRIVE.TRANS64.A1T0 RZ, [R3+URZ+0x150], RZ ;  /* 0x000150ff03ff79a7 */ /* 0x0005e800081000ff */
[----:B------:R-:W-:-:S04]  /*16f0*/  ISETP.NE.AND P0, PT, R12, 0x2, PT ;  /* 0x000000020c00780c */ /* 0x000fc80003f05270 */
[----:B------:R-:W-:Y:S02]  /*1700*/  SEL R12, R12, RZ, P0 ;  /* 0x000000ff0c0c7207 */ /* 0x000fe40000000000 */
[----:B--2---:R-:W-:-:S04]  /*1710*/  SEL R3, RZ, 0x1, P0 ;  /* 0x00000001ff037807 */ /* 0x004fc80000000000 */
[----:B------:R-:W-:-:S07]  /*1720*/  LOP3.LUT R10, R10, R3, RZ, 0x3c, !PT ;  /* 0x000000030a0a7212 */ /* 0x000fce00078e3cff */
.L_x_19:
[----:B------:R-:W-:Y:S01]  /*1730*/  UMOV UR4, 0x400 ;  /* 0x0000040000047882 */ /* 0x000fe20000000000 */
[----:B------:R-:W-:Y:S01]  /*1740*/  SHF.L.U32 R2, R15, 0x1f, RZ ;  /* 0x0000001f0f027819 */ /* 0x000fe200000006ff */
[----:B-1----:R-:W-:Y:S01]  /*1750*/  ULEA UR4, UR37, UR4, 0x18 ;  /* 0x0000000425047291 */ /* 0x002fe2000f8ec0ff */
[----:B------:R-:W-:Y:S01]  /*1760*/  R2UR UR34, R21 ;  /* 0x00000000152272ca */ /* 0x000fe200000e0000 */
[----:B------:R-:W-:Y:S01]  /*1770*/  UISETP.GE.U32.AND UP0, UPT, UR13, 0x7f, UPT ;  /* 0x0000007f0d00788c */ /* 0x000fe2000bf06070 */
[----:B------:R-:W-:Y:S01]  /*1780*/  R2UR UR11, R20 ;  /* 0x00000000140b72ca */ /* 0x000fe200000e0000 */
[----:B------:R-:W-:Y:S01]  /*1790*/  ULEA UR8, UR6, UR4, 0x3 ;  /* 0x0000000406087291 */ /* 0x000fe2000f8e18ff */
[----:B------:R-:W-:-:S08]  /*17a0*/  UMOV UR24, URZ ;  /* 0x000000ff00187c82 */ /* 0x000fd00008000000 */
[----:B------:R1:W2:Y:S01]  /*17b0*/  SYNCS.PHASECHK.TRANS64.TRYWAIT P0, [UR8+0x50], R2 ;  /* 0x00005002ff0075a7 */ /* 0x0002a20008001108 */
[----:B------:R-:W-:Y:S02]  /*17c0*/  USHF.L.U32 UR34, UR34, 0x6, URZ ;  /* 0x0000000622227899 */ /* 0x000fe400080006ff */
[----:B------:R-:W-:Y:S01]  /*17d0*/  USHF.L.U32 UR11, UR11, 0x8, URZ ;  /* 0x000000080b0b7899 */ /* 0x000fe200080006ff */
[----:B------:R-:W-:Y:S11]  /*17e0*/  BRA.U !UP0, `(.L_x_21) ;  /* 0x0000000108a87547 */ /* 0x000ff6000b800000 */
[----:B------:R-:W-:Y:S01]  /*17f0*/  UMOV UR16, URZ ;  /* 0x000000ff00107c82 */ /* 0x000fe20008000000 */
[----:B------:R-:W-:-:S05]  /*1800*/  UMOV UR17, UR6 ;  /* 0x0000000600117c82 */ /* 0x000fca0008000000 */
.L_x_26:
[----:B-1----:R-:W-:Y:S01]  /*1810*/  ULEA UR33, UR17, UR4, 0x3 ;  /* 0x0000000411217291 */ /* 0x002fe2000f8e18ff */
[----:B--2---:R-:W-:Y:S01]  /*1820*/  @!P5 MOV R3, 0x5000 ;  /* 0x000050000003d802 */ /* 0x004fe20000000f00 */
[----:B--2---:R-:W-:Y:S10]  /*1830*/  @P0 BRA `(.L_x_22) ;  /* 0x00000000000c0947 */ /* 0x004ff40003800000 */
[----:B------:R-:W-:-:S04]  /*1840*/  SHF.L.U32 R5, R15, 0x1f, RZ ;  /* 0x0000001f0f057819 */ /* 0x000fc800000006ff */
[----:B------:R-:W2:Y:S02]  /*1850*/  SYNCS.PHASECHK.TRANS64.TRYWAIT P0, [UR33+0x50], R5 ;  /* 0x00005005ff0075a7 */ /* 0x000ea40008001121 */
[----:B--2---:R-:W-:Y:S05]  /*1860*/  @!P0 BRA `(.L_x_23) ;  /* 0x0000007800ec8947 */ /* 0x004fea0003800000 */
.L_x_22:
[----:B------:R2:W-:Y:S01]  /*1870*/  @!P5 SYNCS.ARRIVE.TRANS64 RZ, [UR33], R3 ;  /* 0x00000003ffffd9a7 */ /* 0x0005e20008000021 */
[----:B------:R-:W-:Y:S04]  /*1880*/  BSSY.RECONVERGENT B0, `(.L_x_24) ;  /* 0x0000003000007945 */ /* 0x000fe80003800200 */
[----:B------:R-:W-:Y:S05]  /*1890*/  @P4 BRA `(.L_x_25) ;  /* 0x0000000000044947 */ /* 0x000fea0003800000 */
[----:B------:R-:W-:Y:S05]  /*18a0*/  BPT.TRAP 0x1 ;  /* 0x000000040000795c */ /* 0x000fea0000300000 */
.L_x_25:
[----:B------:R-:W-:Y:S05]  /*18b0*/  BSYNC.RECONVERGENT B0 ;  /* 0x0000000000007941 */ /* 0x000fea0003800200 */
.L_x_24:
[----:B------:R-:W-:Y:S02]  /*18c0*/  UIADD3 UR6, UPT, UPT, UR17, 0x1, URZ ;  /* 0x0000000111067890 */ /* 0x000fe4000fffe0ff */
[----:B------:R-:W-:Y:S02]  /*18d0*/  ULEA UR32, UR17, UR4, 0xc ;  /* 0x0000000411207291 */ /* 0x000fe4000f8e60ff */
[----:B------:R-:W-:Y:S02]  /*18e0*/  UISETP.NE.AND UP0, UPT, UR6, 0xa, UPT ;  /* 0x0000000a0600788c */ /* 0x000fe4000bf05270 */
[----:B------:R-:W-:Y:S02]  /*18f0*/  UIADD3 UR26, UP1, UPT, UR22, 0x80, URZ ;  /* 0x00000080161a7890 */ /* 0x000fe4000ff3e0ff */
[----:B------:R-:W-:Y:S02]  /*1900*/  USEL UR9, URZ, 0x1, UP0 ;  /* 0x00000001ff097887 */ /* 0x000fe40008000000 */
[----:B------:R-:W-:-:S02]  /*1910*/  USEL UR6, UR6, URZ, UP0 ;  /* 0x000000ff06067287 */ /* 0x000fc40008000000 */
[----:B------:R-:W-:Y:S02]  /*1920*/  UIADD3 UR20, UP0, UPT, UR22, 0x180, URZ ;  /* 0x0000018016147890 */ /* 0x000fe4000ff1e0ff */
[----:B------:R-:W-:Y:S01]  /*1930*/  ULEA UR8, UR6, UR4, 0x3 ;  /* 0x0000000406087291 */ /* 0x000fe2000f8e18ff */
[----:B------:R-:W-:Y:S01]  /*1940*/  LOP3.LUT R15, R15, UR9, RZ, 0x3c, !PT ;  /* 0x000000090f0f7c12 */ /* 0x000fe2000f8e3cff */
[----:B------:R-:W-:Y:S02]  /*1950*/  USHF.L.U32 UR35, UR16, 0x6, URZ ;  /* 0x0000000610237899 */ /* 0x000fe400080006ff */
[----:B------:R-:W-:Y:S01]  /*1960*/  UIADD3.X UR27, UPT, UPT, URZ, UR23, URZ, UP1, !UPT ;  /* 0x00000017ff1b7290 */ /* 0x000fe20008ffe4ff */
[----:B-1----:R-:W-:Y:S01]  /*1970*/  SHF.L.U32 R2, R15, 0x1f, RZ ;  /* 0x0000001f0f027819 */ /* 0x002fe200000006ff */
[----:B------:R-:W-:Y:S02]  /*1980*/  UIADD3 UR32, UPT, UPT, UR32, 0x6400, URZ ;  /* 0x0000640020207890 */ /* 0x000fe4000fffe0ff */
[----:B------:R-:W-:Y:S01]  /*1990*/  UIADD3.X UR21, UPT, UPT, URZ, UR23, URZ, UP0, !UPT ;  /* 0x00000017ff157290 */ /* 0x000fe200087fe4ff */
[----:B------:R1:W1:Y:S01]  /*19a0*/  SYNCS.PHASECHK.TRANS64.TRYWAIT P0, [UR8+0x50], R2 ;  /* 0x00005002ff0075a7 */ /* 0x0002620008001108 */
[----:B------:R-:W-:Y:S01]  /*19b0*/  ULEA UR8, UR17, UR4, 0xe ;  /* 0x0000000411087291 */ /* 0x000fe2000f8e70ff */
[----:B------:R-:W-:Y:S01]  /*19c0*/  UMOV UR18, 0x0 ;  /* 0x0000000000127882 */ /* 0x000fe20000000000 */
[----:B------:R-:W-:-:S02]  /*19d0*/  UMOV UR19, 0x10000000 ;  /* 0x1000000000137882 */ /* 0x000fc40000000000 */
[----:B------:R-:W-:Y:S01]  /*19e0*/  UIADD3 UR8, UPT, UPT, UR8, 0x10400, URZ ;  /* 0x0001040008087890 */ /* 0x000fe2000fffe0ff */
[----:B------:R1:W-:Y:S01]  /*19f0*/  UTMALDG.3D [UR32], [UR26], desc[UR18] ;  /* 0x000012201a0075b4 */ /* 0x0003e20008011000 */
[----:B------:R-:W-:Y:S01]  /*1a00*/  UMOV UR12, UR36 ;  /* 0x00000024000c7c82 */ /* 0x000fe20008000000 */
[----:B------:R-:W-:Y:S01]  /*1a10*/  UMOV UR9, UR33 ;  /* 0x0000002100097c82 */ /* 0x000fe20008000000 */
[----:B------:R-:W-:Y:S01]  /*1a20*/  UMOV UR10, UR35 ;  /* 0x00000023000a7c82 */ /* 0x000fe20008000000 */
[----:B------:R-:W-:Y:S01]  /*1a30*/  UIADD3 UR16, UPT, UPT, UR16, 0x1, URZ ;  /* 0x0000000110107890 */ /* 0x000fe2000fffe0ff */
[----:B------:R-:W-:Y:S01]  /*1a40*/  UMOV UR24, UR5 ;  /* 0x0000000500187c82 */ /* 0x000fe20008000000 */
[----:B------:R-:W-:Y:S02]  /*1a50*/  UMOV UR17, UR6 ;  /* 0x0000000600117c82 */ /* 0x000fe40008000000 */
[----:B------:R1:W-:Y:S01]  /*1a60*/  UTMALDG.3D [UR8], [UR20], desc[UR18] ;  /* 0x00001208140075b4 */ /* 0x0003e20008011000 */
[----:B------:R-:W-:-:S09]  /*1a70*/  UISETP.NE.AND UP0, UPT, UR16, UR5, UPT ;  /* 0x000000051000728c */ /* 0x000fd2000bf05270 */
[----:B------:R-:W-:Y:S05]  /*1a80*/  BRA.U UP0, `(.L_x_26) ;  /* 0xfffffffd00607547 */ /* 0x000fea000b83ffff */
.L_x_21:
[----:B-1----:R-:W-:Y:S01]  /*1a90*/  ULEA UR8, UR6, UR4, 0x3 ;  /* 0x0000000406087291 */ /* 0x002fe2000f8e18ff */
[----:B------:R-:W-:Y:S01]  /*1aa0*/  SHF.L.U32 R2, R15, 0x1f, RZ ;  /* 0x0000001f0f027819 */ /* 0x000fe200000006ff */
[----:B------:R-:W-:Y:S01]  /*1ab0*/  @!P1 SYNCS.ARRIVE.TRANS64.A1T0 RZ, [UR4+0xe8], RZ ;  /* 0x0000e8ffffff99a7 */ /* 0x000fe20008100004 */
[----:B------:R-:W-:-:S06]  /*1ac0*/  UISETP.GT.AND UP0, UPT, UR15, UR14, UPT ;  /* 0x0000000e0f00728c */ /* 0x000fcc000bf04270 */
[----:B--2---:R1:W2:Y:S03]  /*1ad0*/  SYNCS.PHASECHK.TRANS64.TRYWAIT P0, [UR8+0x50], R2 ;  /* 0x00005002ff0075a7 */ /* 0x0042a60008001108 */
[----:B------:R-:W-:Y:S05]  /*1ae0*/  BRA.U !UP0, `(.L_x_27) ;  /* 0x0000000108ac7547 */ /* 0x000fea000b800000 */
[----:B------:R-:W-:Y:S01]  /*1af0*/  UIADD3 UR21, UPT, UPT, UR7, UR24, URZ ;  /* 0x0000001807157290 */ /* 0x000fe2000fffe0ff */
[----:B------:R-:W-:-:S11]  /*1b00*/  UMOV UR25, UR6 ;  /* 0x0000000600197c82 */ /* 0x000fd60008000000 */
.L_x_32:
[----:B-1----:R-:W-:Y:S01]  /*1b10*/  ULEA UR17, UR25, UR4, 0x3 ;  /* 0x0000000419117291 */ /* 0x002fe2000f8e18ff */
[----:B--2---:R-:W-:Y:S01]  /*1b20*/  @!P5 MOV R3, 0x5000 ;  /* 0x000050000003d802 */ /* 0x004fe20000000f00 */
[----:B--2---:R-:W-:Y:S10]  /*1b30*/  @P0 BRA `(.L_x_28) ;  /* 0x00000000000c0947 */ /* 0x004ff40003800000 */
[----:B------:R-:W-:-:S04]  /*1b40*/  SHF.L.U32 R5, R15, 0x1f, RZ ;  /* 0x0000001f0f057819 */ /* 0x000fc800000006ff */
[----:B------:R-:W2:Y:S02]  /*1b50*/  SYNCS.PHASECHK.TRANS64.TRYWAIT P0, [UR17+0x50], R5 ;  /* 0x00005005ff0075a7 */ /* 0x000ea40008001111 */
[----:B--2---:R-:W-:Y:S05]  /*1b60*/  @!P0 BRA `(.L_x_29) ;  /* 0x0000007800448947 */ /* 0x004fea0003800000 */
.L_x_28:
[----:B------:R2:W-:Y:S01]  /*1b70*/  @!P5 SYNCS.ARRIVE.TRANS64 RZ, [UR17], R3 ;  /* 0x00000003ffffd9a7 */ /* 0x0005e20008000011 */
[----:B------:R-:W-:Y:S04]  /*1b80*/  BSSY.RECONVERGENT B0, `(.L_x_30) ;  /* 0x0000003000007945 */ /* 0x000fe80003800200 */
[----:B------:R-:W-:Y:S05]  /*1b90*/  @P4 BRA `(.L_x_31) ;  /* 0x0000000000044947 */ /* 0x000fea0003800000 */
[----:B------:R-:W-:Y:S05]  /*1ba0*/  BPT.TRAP 0x1 ;  /* 0x000000040000795c */ /* 0x000fea0000300000 */
.L_x_31:
[----:B------:R-:W-:Y:S05]  /*1bb0*/  BSYNC.RECONVERGENT B0 ;  /* 0x0000000000007941 */ /* 0x000fea0003800200 */
.L_x_30:
        /* <DEDUP_REMOVED lines=10> */
[----:B------:R-:W-:Y:S01]  /*1c60*/  UIADD3 UR16, UPT, UPT, UR16, 0x6400, URZ ;  /* 0x0000640010107890 */ /* 0x000fe2000fffe0ff */
[----:B-1----:R-:W-:Y:S01]  /*1c70*/  SHF.L.U32 R2, R15, 0x1f, RZ ;  /* 0x0000001f0f027819 */ /* 0x002fe200000006ff */
[----:B------:R-:W-:Y:S02]  /*1c80*/  UIADD3.X UR31, UPT, UPT, URZ, UR23, URZ, UP1, !UPT ;  /* 0x00000017ff1f7290 */ /* 0x000fe40008ffe4ff */
[----:B------:R-:W-:Y:S01]  /*1c90*/  UIADD3.X UR29, UPT, UPT, URZ, UR23, URZ, UP0, !UPT ;  /* 0x00000017ff1d7290 */ /* 0x000fe200087fe4ff */
[----:B------:R1:W1:Y:S01]  /*1ca0*/  SYNCS.PHASECHK.TRANS64.TRYWAIT P0, [UR8+0x50], R2 ;  /* 0x00005002ff0075a7 */ /* 0x0002620008001108 */
[----:B------:R-:W-:Y:S01]  /*1cb0*/  ULEA UR8, UR25, UR4, 0xe ;  /* 0x0000000419087291 */ /* 0x000fe2000f8e70ff */
[----:B------:R-:W-:Y:S01]  /*1cc0*/  UMOV UR26, 0x0 ;  /* 0x00000000001a7882 */ /* 0x000fe20000000000 */
[----:B------:R-:W-:-:S02]  /*1cd0*/  UMOV UR27, 0x10000000 ;  /* 0x10000000001b7882 */ /* 0x000fc40000000000 */
[----:B------:R-:W-:Y:S01]  /*1ce0*/  UIADD3 UR8, UPT, UPT, UR8, 0x10400, URZ ;  /* 0x0001040008087890 */ /* 0x000fe2000fffe0ff */
[----:B------:R-:W-:Y:S01]  /*1cf0*/  UMOV UR18, UR34 ;  /* 0x0000002200127c82 */ /* 0x000fe20008000000 */
[----:B------:R-:W-:Y:S01]  /*1d00*/  UMOV UR20, UR36 ;  /* 0x0000002400147c82 */ /* 0x000fe20008000000 */
[----:B------:R-:W-:Y:S01]  /*1d10*/  UMOV UR12, UR36 ;  /* 0x00000024000c7c82 */ /* 0x000fe20008000000 */
[----:B------:R-:W-:Y:S01]  /*1d20*/  UMOV UR9, UR17 ;  /* 0x0000001100097c82 */ /* 0x000fe20008000000 */
[----:B------:R-:W-:Y:S01]  /*1d30*/  UMOV UR10, UR19 ;  /* 0x00000013000a7c82 */ /* 0x000fe20008000000 */
[----:B------:R1:W-:Y:S01]  /*1d40*/  UTMALDG.3D [UR16], [UR30], desc[UR26] ;  /* 0x00001a101e0075b4 */ /* 0x0003e20008011000 */
[----:B------:R-:W-:Y:S01]  /*1d50*/  UIADD3 UR24, UPT, UPT, UR24, 0x1, URZ ;  /* 0x0000000118187890 */ /* 0x000fe2000fffe0ff */
[----:B------:R-:W-:-:S03]  /*1d60*/  UMOV UR25, UR6 ;  /* 0x0000000600197c82 */ /* 0x000fc60008000000 */
[----:B------:R-:W-:Y:S01]  /*1d70*/  UISETP.NE.AND UP0, UPT, UR24, UR21, UPT ;  /* 0x000000151800728c */ /* 0x000fe2000bf05270 */
[----:B------:R1:W-:Y:S08]  /*1d80*/  UTMALDG.3D [UR8], [UR28], desc[UR26] ;  /* 0x00001a081c0075b4 */ /* 0x0003f00008011000 */
[----:B------:R-:W-:Y:S05]  /*1d90*/  BRA.U UP0, `(.L_x_32) ;  /* 0xfffffffd005c7547 */ /* 0x000fea000b83ffff */
.L_x_27:
[C---:B-1----:R-:W-:Y:S01]  /*1da0*/  LEA R2, R14.reuse, UR4, 0x3 ;  /* 0x000000040e027c11 */ /* 0x042fe2000f8e18ff */
[----:B------:R-:W-:Y:S01]  /*1db0*/  NOP ;  /* 0x0000000000007918 */ /* 0x000fe20000000000 */
[----:B--2---:R-:W-:Y:S02]  /*1dc0*/  SHF.L.U32 R3, R13, 0x1f, RZ ;  /* 0x0000001f0d037819 */ /* 0x004fe400000006ff */
[----:B------:R-:W-:Y:S02]  /*1dd0*/  LEA R4, R14, UR4, 0x4 ;  /* 0x000000040e047c11 */ /* 0x000fe4000f8e20ff */
[----:B------:R-:W1:Y:S02]  /*1de0*/  SYNCS.PHASECHK.TRANS64.TRYWAIT P0, [R2+URZ+0xf0], R3 ;  /* 0x0000f003020075a7 */ /* 0x000e6400080011ff */
[----:B-1----:R-:W-:Y:S05]  /*1df0*/  @!P0 BRA `(.L_x_33) ;  /* 0x0000007400b88947 */ /* 0x002fea0003800000 */
.L_x_135:
[----:B------:R-:W2:Y:S01]  /*1e00*/  LDS.128 R4, [R4+0x180] ;  /* 0x0001800004047984 */ /* 0x000ea20000000c00 */
[----:B---3--:R-:W-:Y:S01]  /*1e10*/  ISETP.GE.AND P0, PT, R40, 0x1, PT ;  /* 0x000000012800780c */ /* 0x008fe20003f06270 */
[----:B-1----:R-:W-:Y:S01]  /*1e20*/  VIADD R2, R2, 0x100 ;  /* 0x0000010002027836 */ /* 0x002fe20000000000 */
[----:B------:R-:W-:Y:S01]  /*1e30*/  @!PT LDS RZ, [RZ] ;  /* 0x00000000fffff984 */ /* 0x000fe20000000800 */
[----:B------:R-:W-:Y:S01]  /*1e40*/  @!PT LDS RZ, [RZ] ;  /* 0x00000000fffff984 */ /* 0x000fe20000000800 */
[----:B------:R-:W-:Y:S01]  /*1e50*/  @!PT LDS RZ, [RZ] ;  /* 0x00000000fffff984 */ /* 0x000fe20000000800 */
[----:B------:R-:W-:Y:S01]  /*1e60*/  @!PT LDS RZ, [RZ] ;  /* 0x00000000fffff984 */ /* 0x000fe20000000800 */
[----:B------:R1:W-:Y:S06]  /*1e70*/  MEMBAR.ALL.CTA ;  /* 0x0000000000007992 */ /* 0x0003ec0000008000 */
[----:B-1----:R-:W1:Y:S01]  /*1e80*/  FENCE.VIEW.ASYNC.S ;  /* 0x00000000000073c6 */ /* 0x002e620000000000 */
[----:B------:R-:W-:-:S04]  /*1e90*/  PRMT R2, RZ, 0x654, R2 ;  /* 0x00000654ff027816 */ /* 0x000fc80000000002 */
[----:B-1----:R1:W-:Y:S01]  /*1ea0*/  SYNCS.ARRIVE.TRANS64.RED.A1T0 RZ, [R2+URZ], RZ ;  /* 0x000000ff02ff79a7 */ /* 0x0023e200081004ff */
[----:B--2---:R-:W-:-:S13]  /*1eb0*/  LOP3.LUT P2, RZ, R6, 0x1, RZ, 0xc0, !PT ;  /* 0x0000000106ff7812 */ /* 0x004fda000784c0ff */
[----:B------:R-:W-:Y:S01]  /*1ec0*/  @P2 SHF.R.U32.HI R3, RZ, 0x10, R5 ;  /* 0x00000010ff032819 */ /* 0x000fe20000011605 */
[----:B------:R-:W-:Y:S01]  /*1ed0*/  VOTEU.ANY UP0, P2 ;  /* 0x0000000000ff7886 */ /* 0x000fe20001000100 */
[----:B------:R-:W-:Y:S02]  /*1ee0*/  @P2 MOV R11, R4 ;  /* 0x00000004000b2202 */ /* 0x000fe40000000f00 */
[----:B------:R-:W-:Y:S02]  /*1ef0*/  @P2 R2UR.BROADCAST UR8, R3 ;  /* 0x00000000030822ca */ /* 0x000fe400008e0000 */
[----:B------:R-:W-:-:S11]  /*1f00*/  @P2 LOP3.LUT R8, R5, 0xffff, RZ, 0xc0, !PT ;  /* 0x0000ffff05082812 */ /* 0x000fd600078ec0ff */
[----:B------:R-:W-:Y:S01]  /*1f10*/  @UP0 UMOV UR36, UR8 ;  /* 0x0000000800240c82 */ /* 0x000fe20008000000 */
[----:B-1----:R-:W-:Y:S05]  /*1f20*/  @!P0 BRA `(.L_x_34) ;  /* 0x0000000000b88947 */ /* 0x002fea0003800000 */
[----:B------:R-:W4:Y:S01]  /*1f30*/  LDC.64 R4, c[0x0][0xb18] ;  /* 0x0002c600ff047b82 */ /* 0x000f220000000a00 */
[----:B------:R-:W-:-:S07]  /*1f40*/  ISETP.NE.AND P3, PT, R40, 0x1, PT ;  /* 0x000000012800780c */ /* 0x000fce0003f65270 */
[----:B------:R-:W1:Y:S08]  /*1f50*/  LDC.64 R6, c[0x0][0xb10] ;  /* 0x0002c400ff067b82 */ /* 0x000e700000000a00 */
[----:B------:R-:W2:Y:S08]  /*1f60*/  LDC R16, c[0x0][0xb20] ;  /* 0x0002c800ff107b82 */ /* 0x000eb00000000800 */
[----:B------:R-:W3:Y:S01]  /*1f70*/  LDC R18, c[0x0][0xb0c] ;  /* 0x0002c300ff127b82 */ /* 0x000ee20000000800 */
[----:B----4-:R-:W-:Y:S01]  /*1f80*/  IMAD.HI.U32 R17, R0, R5, RZ ;  /* 0x0000000500117227 */ /* 0x010fe200078e00ff */
[----:B------:R-:W-:-:S03]  /*1f90*/  ISETP.NE.AND P0, PT, R4, 0x1, PT ;  /* 0x000000010400780c */ /* 0x000fc60003f05270 */
[----:B------:R-:W-:-:S03]  /*1fa0*/  IMAD.HI.U32 R5, R8, R5, RZ ;  /* 0x0000000508057227 */ /* 0x000fc600078e00ff */
[----:B------:R-:W4:Y:S01]  /*1fb0*/  LDC.64 R2, c[0x0][0xb28] ;  /* 0x0002ca00ff027b82 */ /* 0x000f220000000a00 */
[----:B-1----:R-:W-:-:S04]  /*1fc0*/  IMAD.HI.U32 R20, R9, R6, RZ ;  /* 0x0000000609147227 */ /* 0x002fc800078e00ff */
[----:B------:R-:W-:Y:S01]  /*1fd0*/  IMAD.HI.U32 R22, R11, R6, RZ ;  /* 0x000000060b167227 */ /* 0x000fe200078e00ff */
[----:B------:R-:W-:Y:S02]  /*1fe0*/  SHF.R.U32.HI R20, RZ, R7, R20 ;  /* 0x00000007ff147219 */ /* 0x000fe40000011614 */
[-C--:B--2---:R-:W-:Y:S02]  /*1ff0*/  SHF.R.U32.HI R17, RZ, R16.reuse, R17 ;  /* 0x00000010ff117219 */ /* 0x084fe40000011611 */
[----:B------:R-:W-:Y:S02]  /*2000*/  SHF.R.U32.HI R5, RZ, R16, R5 ;  /* 0x00000010ff057219 */ /* 0x000fe40000011605 */
[----:B------:R-:W-:Y:S02]  /*2010*/  SEL R17, R0, R17, !P0 ;  /* 0x0000001100117207 */ /* 0x000fe40004000000 */
[----:B------:R-:W-:Y:S02]  /*2020*/  SHF.R.U32.HI R22, RZ, R7, R22 ;  /* 0x00000007ff167219 */ /* 0x000fe40000011616 */
[----:B---3--:R-:W-:-:S02]  /*2030*/  ISETP.NE.AND P1, PT, R18, 0x1, PT ;  /* 0x000000011200780c */ /* 0x008fc40003f25270 */
[----:B------:R-:W-:Y:S02]  /*2040*/  SEL R5, R8, R5, !P0 ;  /* 0x0000000508057207 */ /* 0x000fe40004000000 */
[----:B------:R-:W-:Y:S02]  /*2050*/  SEL R19, R9, R20, !P1 ;  /* 0x0000001409137207 */ /* 0x000fe40004800000 */
[----:B------:R-:W-:Y:S01]  /*2060*/  SEL R7, R11, R22, !P1 ;  /* 0x000000160b077207 */ /* 0x000fe20004800000 */
[----:B----4-:R-:W-:-:S04]  /*2070*/  IMAD.HI.U32 R20, R17, R2, RZ ;  /* 0x0000000211147227 */ /* 0x010fc800078e00ff */
[----:B------:R-:W-:Y:S01]  /*2080*/  IMAD.HI.U32 R6, R19, R2, RZ ;  /* 0x0000000213067227 */ /* 0x000fe200078e00ff */
[----:B------:R-:W-:-:S04]  /*2090*/  @P3 SHF.R.U32.HI R17, RZ, R3, R20 ;  /* 0x00000003ff113219 */ /* 0x000fc80000011614 */
[----:B------:R-:W-:Y:S01]  /*20a0*/  @P3 SHF.R.U32.HI R19, RZ, R3, R6 ;  /* 0x00000003ff133219 */ /* 0x000fe20000011606 */
[----:B------:R-:W-:-:S04]  /*20b0*/  IMAD R17, R40, R17, RZ ;  /* 0x0000001128117224 */ /* 0x000fc800078e02ff */
[----:B------:R-:W-:Y:S01]  /*20c0*/  IMAD R6, R40, R19, RZ ;  /* 0x0000001328067224 */ /* 0x000fe200078e02ff */
[C---:B------:R-:W-:Y:S02]  /*20d0*/  ISETP.GE.AND P0, PT, R5.reuse, R17, PT ;  /* 0x000000110500720c */ /* 0x040fe40003f06270 */
[----:B------:R-:W-:Y:S02]  /*20e0*/  IADD3 R17, PT, PT, -R5, RZ, RZ ;  /* 0x000000ff05117210 */ /* 0x000fe40007ffe1ff */
[----:B------:R-:W-:Y:S01]  /*20f0*/  ISETP.GE.OR P0, PT, R7, R6, P0 ;  /* 0x000000060700720c */ /* 0x000fe20000706670 */
[----:B------:R-:W-:-:S04]  /*2100*/  IMAD.HI.U32 R6, R5, R2, RZ ;  /* 0x0000000205067227 */ /* 0x000fc800078e00ff */
[----:B------:R-:W-:Y:S01]  /*2110*/  IMAD R8, R4, R17, R8 ;  /* 0x0000001104087224 */ /* 0x000fe200078e0208 */
[----:B------:R-:W-:-:S04]  /*2120*/  SHF.R.U32.HI R6, RZ, R3, R6 ;  /* 0x00000003ff067219 */ /* 0x000fc80000011606 */
[----:B------:R-:W-:-:S03]  /*2130*/  SEL R6, R5, R6, !P3 ;  /* 0x0000000605067207 */ /* 0x000fc60005800000 */
[----:B------:R-:W-:-:S04]  /*2140*/  @!P0 IMAD.HI.U32 R16, R7, R2, RZ ;  /* 0x0000000207108227 */ /* 0x000fc800078e00ff */
[----:B------:R-:W-:Y:S01]  /*2150*/  IMAD.MOV R2, RZ, RZ, -R6 ;  /* 0x000000ffff027224 */ /* 0x000fe200078e0a06 */
[----:B------:R-:W-:-:S03]  /*2160*/  @!P0 SHF.R.U32.HI R16, RZ, R3, R16 ;  /* 0x00000003ff108219 */ /* 0x000fc60000011610 */
[----:B------:R-:W-:Y:S01]  /*2170*/  IMAD R2, R40, R2, R5 ;  /* 0x0000000228027224 */ /* 0x000fe200078e0205 */
        /* <DEDUP_REMOVED lines=9> */
.L_x_34:
[----:B------:R-:W1:Y:S02]  /*2210*/  LDCU UR8, c[0x0][0xb30] ;  /* 0x00016600ff0877ac */ /* 0x000e640008000800 */
[----:B-1----:R-:W-:-:S09]  /*2220*/  UISETP.NE.AND UP0, UPT, UR8, 0x1, UPT ;  /* 0x000000010800788c */ /* 0x002fd2000bf05270 */
[----:B------:R-:W-:Y:S05]  /*2230*/  BRA.U UP0, `(.L_x_35) ;  /* 0x0000000100407547 */ /* 0x000fea000b800000 */
[----:B------:R-:W1:Y:S08]  /*2240*/  LDC.64 R4, c[0x0][0xb10] ;  /* 0x0002c400ff047b82 */ /* 0x000e700000000a00 */
[----:B------:R-:W2:Y:S08]  /*2250*/  LDC.64 R2, c[0x0][0xb18] ;  /* 0x0002c600ff027b82 */ /* 0x000eb00000000a00 */
[----:B------:R-:W3:Y:S08]  /*2260*/  LDC R6, c[0x0][0xb20] ;  /* 0x0002c800ff067b82 */ /* 0x000ef00000000800 */
[----:B------:R-:W4:Y:S01]  /*2270*/  LDC R16, c[0x0][0xb0c] ;  /* 0x0002c300ff107b82 */ /* 0x000f220000000800 */
[----:B-1----:R-:W-:-:S05]  /*2280*/  IMAD.HI.U32 R4, R11, R4, RZ ;  /* 0x000000040b047227 */ /* 0x002fca00078e00ff */
[----:B------:R-:W-:Y:S01]  /*2290*/  SHF.R.U32.HI R4, RZ, R5, R4 ;  /* 0x00000005ff047219 */ /* 0x000fe20000011604 */
[----:B--2---:R-:W-:Y:S01]  /*22a0*/  IMAD.HI.U32 R3, R8, R3, RZ ;  /* 0x0000000308037227 */ /* 0x004fe200078e00ff */
[----:B------:R-:W-:-:S04]  /*22b0*/  ISETP.NE.AND P0, PT, R2, 0x1, PT ;  /* 0x000000010200780c */ /* 0x000fc80003f05270 */
[----:B---3--:R-:W-:-:S04]  /*22c0*/  SHF.R.U32.HI R3, RZ, R6, R3 ;  /* 0x00000006ff037219 */ /* 0x008fc80000011603 */
[----:B------:R-:W-:Y:S02]  /*22d0*/  SEL R3, R8, R3, !P0 ;  /* 0x0000000308037207 */ /* 0x000fe40004000000 */
[----:B----4-:R-:W-:-:S04]  /*22e0*/  ISETP.NE.AND P1, PT, R16, 0x1, PT ;  /* 0x000000011000780c */ /* 0x010fc80003f25270 */
[----:B------:R-:W-:-:S05]  /*22f0*/  SEL R4, R11, R4, !P1 ;  /* 0x000000040b047207 */ /* 0x000fca0004800000 */
[----:B------:R-:W-:Y:S02]  /*2300*/  IMAD.IADD R5, R3, 0x1, -R4 ;  /* 0x0000000103057824 */ /* 0x000fe400078e0a04 */
[----:B------:R-:W-:Y:S02]  /*2310*/  IMAD.IADD R3, R4, 0x1, -R3 ;  /* 0x0000000104037824 */ /* 0x000fe400078e0a03 */
[----:B------:R-:W-:Y:S02]  /*2320*/  IMAD R11, R5, R16, R11 ;  /* 0x00000010050b7224 */ /* 0x000fe400078e020b */
[----:B------:R-:W-:-:S07]  /*2330*/  IMAD R8, R3, R2, R8 ;  /* 0x0000000203087224 */ /* 0x000fce00078e0208 */
.L_x_35:
[----:B------:R-:W-:Y:S01]  /*2340*/  VIADD R14, R14, 0x1 ;  /* 0x000000010e0e7836 */ /* 0x000fe20000000000 */
[----:B------:R-:W-:Y:S01]  /*2350*/  PLOP3.LUT P1, PT, PT, PT, PT, 0x80, 0x8 ;  /* 0x000000000008781c */ /* 0x000fe20003f2f070 */
[----:B------:R-:W-:Y:S02]  /*2360*/  IMAD.IADD R21, R11, 0x1, R90 ;  /* 0x000000010b157824 */ /* 0x000fe400078e025a */
[----:B------:R-:W-:Y:S01]  /*2370*/  IMAD.IADD R20, R8, 0x1, R83 ;  /* 0x0000000108147824 */ /* 0x000fe200078e0253 */
[----:B------:R-:W-:-:S04]  /*2380*/  ISETP.NE.AND P0, PT, R14, 0x2, PT ;  /* 0x000000020e00780c */ /* 0x000fc80003f05270 */
[----:B------:R-:W-:Y:S02]  /*2390*/  SEL R2, RZ, 0x1, P0 ;  /* 0x00000001ff027807 */ /* 0x000fe40000000000 */
[----:B------:R-:W-:Y:S02]  /*23a0*/  SEL R14, R14, RZ, P0 ;  /* 0x000000ff0e0e7207 */ /* 0x000fe40000000000 */
[----:B------:R-:W-:Y:S01]  /*23b0*/  LOP3.LUT R13, R13, R2, RZ, 0x3c, !PT ;  /* 0x000000020d0d7212 */ /* 0x000fe200078e3cff */
[----:B------:R-:W-:Y:S06]  /*23c0*/  @P2 BRA `(.L_x_36) ;  /* 0xfffffff000982947 */ /* 0x000fec000383ffff */
[----:B------:R-:W-:Y:S01]  /*23d0*/  UIADD3 UR4, UPT, UPT, UR4, 0x50, URZ ;  /* 0x0000005004047890 */ /* 0x000fe2000fffe0ff */
[----:B------:R-:W-:-:S03]  /*23e0*/  SHF.L.U32 R3, R15, 0x1f, RZ ;  /* 0x0000001f0f037819 */ /* 0x000fc600000006ff */
[----:B------:R-:W-:-:S09]  /*23f0*/  ULEA UR5, UR6, UR4, 0x3 ;  /* 0x0000000406057291 */ /* 0x000fd2000f8e18ff */
[----:B------:R-:W1:Y:S02]  /*2400*/  SYNCS.PHASECHK.TRANS64.TRYWAIT P0, [UR5], R3 ;  /* 0x00000003ff0075a7 */ /* 0x000e640008001105 */
[----:B-1----:R-:W-:Y:S05]  /*2410*/  @!P0 BRA `(.L_x_37) ;  /* 0x0000007000448947 */ /* 0x002fea0003800000 */
.L_x_137:
[----:B------:R-:W-:-:S04]  /*2420*/  UIADD3 UR6, UPT, UPT, UR6, 0x1, URZ ;  /* 0x0000000106067890 */ /* 0x000fc8000fffe0ff */
[----:B------:R-:W-:-:S04]  /*2430*/  UISETP.NE.AND UP0, UPT, UR6, 0xa, UPT ;  /* 0x0000000a0600788c */ /* 0x000fc8000bf05270 */
[----:B------:R-:W-:Y:S02]  /*2440*/  USEL UR7, URZ, 0x1, UP0 ;  /* 0x00000001ff077887 */ /* 0x000fe40008000000 */
[----:B------:R-:W-:-:S04]  /*2450*/  USEL UR6, UR6, URZ, UP0 ;  /* 0x000000ff06067287 */ /* 0x000fc80008000000 */
[----:B------:R-:W-:Y:S01]  /*2460*/  ULEA UR5, UR6, UR4, 0x3 ;  /* 0x0000000406057291 */ /* 0x000fe2000f8e18ff */
[----:B------:R-:W-:-:S04]  /*2470*/  LOP3.LUT R2, R15, UR7, RZ, 0x3c, !PT ;  /* 0x000000070f027c12 */ /* 0x000fc8000f8e3cff */
[----:B-1----:R-:W-:-:S04]  /*2480*/  SHF.L.U32 R3, R2, 0x1f, RZ ;  /* 0x0000001f02037819 */ /* 0x002fc800000006ff */
[----:B------:R-:W1:Y:S02]  /*2490*/  SYNCS.PHASECHK.TRANS64.TRYWAIT P0, [UR5], R3 ;  /* 0x00000003ff0075a7 */ /* 0x000e640008001105 */
[----:B-1----:R-:W-:Y:S05]  /*24a0*/  @!P0 BRA `(.L_x_38) ;  /* 0x0000007000388947 */ /* 0x002fea0003800000 */
.L_x_139:
        /* <DEDUP_REMOVED lines=9> */
.L_x_141:
        /* <DEDUP_REMOVED lines=9> */
.L_x_143:
        /* <DEDUP_REMOVED lines=9> */
.L_x_145:
        /* <DEDUP_REMOVED lines=9> */
.L_x_147:
        /* <DEDUP_REMOVED lines=9> */
.L_x_149:
        /* <DEDUP_REMOVED lines=9> */
.L_x_151:
        /* <DEDUP_REMOVED lines=9> */
.L_x_153:
[----:B------:R-:W-:-:S04]  /*28a0*/  UIADD3 UR6, UPT, UPT, UR6, 0x1, URZ ;  /* 0x0000000106067890 */ /* 0x000fc8000fffe0ff */
[----:B------:R-:W-:-:S04]  /*28b0*/  UISETP.NE.AND UP0, UPT, UR6, 0xa, UPT ;  /* 0x0000000a0600788c */ /* 0x000fc8000bf05270 */
[----:B------:R-:W-:Y:S02]  /*28c0*/  USEL UR5, URZ, 0x1, UP0 ;  /* 0x00000001ff057887 */ /* 0x000fe40008000000 */
[----:B------:R-:W-:-:S04]  /*28d0*/  USEL UR6, UR6, URZ, UP0 ;  /* 0x000000ff06067287 */ /* 0x000fc80008000000 */
[----:B------:R-:W-:Y:S01]  /*28e0*/  ULEA UR6, UR6, UR4, 0x3 ;  /* 0x0000000406067291 */ /* 0x000fe2000f8e18ff */
[----:B-1----:R-:W-:-:S04]  /*28f0*/  LOP3.LUT R3, R2, UR5, RZ, 0x3c, !PT ;  /* 0x0000000502037c12 */ /* 0x002fc8000f8e3cff */
[----:B------:R-:W-:Y:S01]  /*2900*/  SHF.L.U32 R3, R3, 0x1f, RZ ;  /* 0x0000001f03037819 */ /* 0x000fe200000006ff */
[----:B----4-:R-:W-:-:S07]  /*2910*/  IMAD.U32 R0, RZ, RZ, UR6 ;  /* 0x00000006ff007e24 */ /* 0x010fce000f8e00ff */
.L_x_46:
[----:B-1----:R1:W2:Y:S02]  /*2920*/  SYNCS.PHASECHK.TRANS64.TRYWAIT P0, [R0+URZ], R3 ;  /* 0x00000003000075a7 */ /* 0x0022a400080011ff */
[----:B--2---:R-:W-:Y:S05]  /*2930*/  @!P0 NANOSLEEP.SYNCS 0x989680 ;  /* 0x009896800000895d */ /* 0x004fea0003900000 */
[----:B------:R-:W2:Y:S02]  /*2940*/  @!P0 SYNCS.PHASECHK.TRANS64 P0, [R0+URZ], R3 ;  /* 0x00000003000085a7 */ /* 0x000ea400080010ff */
[----:B--2---:R-:W-:Y:S05]  /*2950*/  @P0 EXIT ;  /* 0x000000000000094d */ /* 0x004fea0003800000 */
[----:B------:R-:W-:Y:S05]  /*2960*/  BRA `(.L_x_46) ;  /* 0xfffffffc00ec7947 */ /* 0x000fea000383ffff */
.L_x_18:
[----:B------:R-:W-:-:S04]  /*2970*/  UISETP.NE.AND UP1, UPT, UR37, URZ, UPT ;  /* 0x000000ff2500728c */ /* 0x000fc8000bf25270 */
[----:B------:R-:W-:-:S09]  /*2980*/  UISETP.NE.OR UP1, UPT, UR8, 0x1, UP1 ;  /* 0x000000010800788c */ /* 0x000fd20008f25670 */
[----:B------:R-:W-:Y:S05]  /*2990*/  BRA.U UP1, `(.L_x_47) ;  /* 0x0000000501487547 */ /* 0x000fea000b800000 */
[----:B------:R-:W-:Y:S01]  /*29a0*/  ISETP.NE.AND P2, PT, R2, RZ, PT ;  /* 0x000000ff0200720c */ /* 0x000fe20003f45270 */
[----:B------:R-:W-:Y:S01]  /*29b0*/  IMAD.MOV.U32 R12, RZ, RZ, 0x1 ;  /* 0x00000001ff0c7424 */ /* 0x000fe200078e00ff */
[----:B------:R-:W-:Y:S02]  /*29c0*/  CS2R R10, SRZ ;  /* 0x00000000000a7805 */ /* 0x000fe4000001ff00 */
[----:B------:R-:W-:Y:S01]  /*29d0*/  CS2R R8, SRZ ;  /* 0x0000000000087805 */ /* 0x000fe2000001ff00 */
[----:B------:R-:W-:Y:S01]  /*29e0*/  UMOV UR4, 0x400 ;  /* 0x0000040000047882 */ /* 0x000fe20000000000 */
[----:B------:R-:W-:Y:S01]  /*29f0*/  UMOV UR6, URZ ;  /* 0x000000ff00067c82 */ /* 0x000fe20008000000 */
[----:B------:R-:W-:-:S12]  /*2a00*/  ULEA UR37, UR37, UR4, 0x18 ;  /* 0x0000000425257291 */ /* 0x000fd8000f8ec0ff */
.L_x_51:
[----:B------:R-:W-:Y:S02]  /*2a10*/  LEA R0, R8, UR37, 0x3 ;  /* 0x0000002508007c11 */ /* 0x000fe4000f8e18ff */
[----:B------:R-:W-:-:S03]  /*2a20*/  SHF.L.U32 R5, R9, 0x1f, RZ ;  /* 0x0000001f09057819 */ /* 0x000fc600000006ff */
[----:B------:R-:W-:Y:S01]  /*2a30*/  VIADD R4, R0, 0x160 ;  /* 0x0000016000047836 */ /* 0x000fe20000000000 */
[----:B------:R-:W1:Y:S02]  /*2a40*/  SYNCS.PHASECHK.TRANS64.TRYWAIT P0, [R0+URZ+0x150], R5 ;  /* 0x00015005000075a7 */ /* 0x000e6400080011ff */
[----:B-1----:R-:W-:Y:S05]  /*2a50*/  @!P0 BRA `(.L_x_48) ;  /* 0x0000006c008c8947 */ /* 0x002fea0003800000 */
.L_x_154:
[----:B------:R-:W-:Y:S01]  /*2a60*/  ULEA UR5, UR6, UR37, 0x3 ;  /* 0x0000002506057291 */ /* 0x000fe2000f8e18ff */
[----:B------:R-:W-:Y:S02]  /*2a70*/  PRMT R4, RZ, 0x654, R4 ;  /* 0x00000654ff047816 */ /* 0x000fe40000000004 */
[----:B-1----:R-:W-:Y:S01]  /*2a80*/  SHF.L.U32 R5, R12, 0x1f, RZ ;  /* 0x0000001f0c057819 */ /* 0x002fe200000006ff */
[----:B------:R-:W-:Y:S01]  /*2a90*/  UIADD3 UR4, UPT, UPT, UR5, 0xf0, URZ ;  /* 0x000000f005047890 */ /* 0x000fe2000fffe0ff */
[----:B------:R1:W-:Y:S05]  /*2aa0*/  SYNCS.ARRIVE.TRANS64.RED.A1T0 RZ, [R4+URZ], RZ ;  /* 0x000000ff04ff79a7 */ /* 0x0003ea00081004ff */
[----:B------:R-:W-:Y:S01]  /*2ab0*/  IMAD.U32 R7, RZ, RZ, UR4 ;  /* 0x00000004ff077e24 */ /* 0x000fe2000f8e00ff */
[----:B------:R-:W2:Y:S04]  /*2ac0*/  SYNCS.PHASECHK.TRANS64.TRYWAIT P0, [UR5+0x100], R5 ;  /* 0x00010005ff0075a7 */ /* 0x000ea80008001105 */
[----:B------:R-:W-:Y:S01]  /*2ad0*/  PRMT R6, R2, 0x654, R7 ;  /* 0x0000065402067816 */ /* 0x000fe20000000007 */
[----:B-1----:R-:W-:Y:S01]  /*2ae0*/  @!P2 IMAD.MOV.U32 R4, RZ, RZ, 0x10 ;  /* 0x00000010ff04a424 */ /* 0x002fe200078e00ff */
[----:B--2---:R-:W-:Y:S06]  /*2af0*/  @!P0 BRA `(.L_x_49) ;  /* 0x0000006c00788947 */ /* 0x004fec0003800000 */
.L_x_156:
[----:B------:R-:W-:Y:S01]  /*2b00*/  ULEA UR4, UR6, UR37, 0x4 ;  /* 0x0000002506047291 */ /* 0x000fe2000f8e20ff */
[----:B------:R-:W-:Y:S01]  /*2b10*/  SEL R3, R6, R3, !P2 ;  /* 0x0000000306037207 */ /* 0x000fe20005000000 */
[----:B------:R-:W-:Y:S01]  /*2b20*/  UIADD3 UR5, UPT, UPT, UR5, 0xf0, URZ ;  /* 0x000000f005057890 */ /* 0x000fe2000fffe0ff */
[----:B-1----:R-:W-:Y:S01]  /*2b30*/  LEA R0, R11, UR37, 0x3 ;  /* 0x000000250b007c11 */ /* 0x002fe2000f8e18ff */
[----:B------:R-:W-:Y:S01]  /*2b40*/  UIADD3 UR4, UPT, UPT, UR4, 0x180, URZ ;  /* 0x0000018004047890 */ /* 0x000fe2000fffe0ff */
[----:B------:R-:W-:Y:S01]  /*2b50*/  SHF.L.U32 R5, R10, 0x1f, RZ ;  /* 0x0000001f0a057819 */ /* 0x000fe200000006ff */
[----:B------:R1:W-:Y:S01]  /*2b60*/  @!P2 SYNCS.ARRIVE.TRANS64.RED RZ, [R3+URZ], R4 ;  /* 0x0000000403ffa9a7 */ /* 0x0003e200080004ff */
[----:B------:R-:W-:Y:S01]  /*2b70*/  UIADD3 UR6, UPT, UPT, UR6, 0x1, URZ ;  /* 0x0000000106067890 */ /* 0x000fe2000fffe0ff */
[----:B------:R-:W-:-:S03]  /*2b80*/  VIADD R8, R8, 0x1 ;  /* 0x0000000108087836 */ /* 0x000fc60000000000 */
[----:B------:R-:W-:Y:S02]  /*2b90*/  UISETP.NE.AND UP0, UPT, UR6, 0x2, UPT ;  /* 0x000000020600788c */ /* 0x000fe4000bf05270 */
[----:B------:R-:W-:Y:S06]  /*2ba0*/  UGETNEXTWORKID.BROADCAST [UR4], [UR5] ;  /* 0x00000000040073ca */ /* 0x000fec0008000100 */
[----:B------:R-:W-:Y:S01]  /*2bb0*/  USEL UR4, URZ, 0x1, UP0 ;  /* 0x00000001ff047887 */ /* 0x000fe20008000000 */
[----:B------:R-:W-:Y:S01]  /*2bc0*/  ISETP.NE.AND P0, PT, R8, 0x2, PT ;  /* 0x000000020800780c */ /* 0x000fe20003f05270 */
[----:B------:R-:W-:Y:S01]  /*2bd0*/  USEL UR6, UR6, URZ, UP0 ;  /* 0x000000ff06067287 */ /* 0x000fe20008000000 */
[----:B------:R-:W2:Y:S03]  /*2be0*/  SYNCS.PHASECHK.TRANS64.TRYWAIT P1, [R0+URZ+0xf0], R5 ;  /* 0x0000f005000075a7 */ /* 0x000ea600080211ff */
[----:B------:R-:W-:Y:S01]  /*2bf0*/  LOP3.LUT R12, R12, UR4, RZ, 0x3c, !PT ;  /* 0x000000040c0c7c12 */ /* 0x000fe2000f8e3cff */
[----:B-12---:R-:W-:Y:S07]  /*2c00*/  @!P1 BRA `(.L_x_50) ;  /* 0x0000006c004c9947 */ /* 0x006fee0003800000 */
.L_x_157:
[C---:B------:R-:W-:Y:S01]  /*2c10*/  LEA R4, R11.reuse, UR37, 0x4 ;  /* 0x000000250b047c11 */ /* 0x040fe2000f8e20ff */
[----:B-1----:R-:W-:Y:S01]  /*2c20*/  VIADD R0, R0, 0x100 ;  /* 0x0000010000007836 */ /* 0x002fe20000000000 */
[----:B------:R-:W-:Y:S01]  /*2c30*/  SEL R8, R8, RZ, P0 ;  /* 0x000000ff08087207 */ /* 0x000fe20000000000 */
[----:B------:R-:W-:-:S03]  /*2c40*/  VIADD R11, R11, 0x1 ;  /* 0x000000010b0b7836 */ /* 0x000fc60000000000 */
[----:B------:R-:W1:Y:S01]  /*2c50*/  LDS.128 R4, [R4+0x180] ;  /* 0x0001800004047984 */ /* 0x000e620000000c00 */
[----:B------:R-:W-:Y:S02]  /*2c60*/  PRMT R0, RZ, 0x654, R0 ;  /* 0x00000654ff007816 */ /* 0x000fe40000000000 */
[C---:B------:R-:W-:Y:S01]  /*2c70*/  ISETP.NE.AND P1, PT, R11.reuse, 0x2, PT ;  /* 0x000000020b00780c */ /* 0x040fe20003f25270 */
[----:B------:R-:W-:Y:S01]  /*2c80*/  @!PT LDS RZ, [RZ] ;  /* 0x00000000fffff984 */ /* 0x000fe20000000800 */
[----:B------:R-:W-:Y:S01]  /*2c90*/  @!PT LDS RZ, [RZ] ;  /* 0x00000000fffff984 */ /* 0x000fe20000000800 */
[----:B------:R-:W-:Y:S01]  /*2ca0*/  @!PT LDS RZ, [RZ] ;  /* 0x00000000fffff984 */ /* 0x000fe20000000800 */
[----:B------:R-:W-:Y:S01]  /*2cb0*/  @!PT LDS RZ, [RZ] ;  /* 0x00000000fffff984 */ /* 0x000fe20000000800 */
[----:B------:R2:W-:Y:S06]  /*2cc0*/  MEMBAR.ALL.CTA ;  /* 0x0000000000007992 */ /* 0x0005ec0000008000 */
[----:B--2---:R-:W2:Y:S01]  /*2cd0*/  FENCE.VIEW.ASYNC.S ;  /* 0x00000000000073c6 */ /* 0x004ea20000000000 */
[----:B------:R-:W-:Y:S01]  /*2ce0*/  SEL R11, R11, RZ, P1 ;  /* 0x000000ff0b0b7207 */ /* 0x000fe20000800000 */
[----:B--2---:R2:W-:Y:S01]  /*2cf0*/  SYNCS.ARRIVE.TRANS64.RED.A1T0 RZ, [R0+URZ], RZ ;  /* 0x000000ff00ff79a7 */ /* 0x0045e200081004ff */
[----:B-1----:R-:W-:-:S02]  /*2d00*/  LOP3.LUT P3, RZ, R6, 0x1, RZ, 0xc0, !PT ;  /* 0x0000000106ff7812 */ /* 0x002fc4000786c0ff */
[----:B------:R-:W-:-:S04]  /*2d10*/  SEL R5, RZ, 0x1, P1 ;  /* 0x00000001ff057807 */ /* 0x000fc80000800000 */
[----:B------:R-:W-:Y:S02]  /*2d20*/  LOP3.LUT R10, R10, R5, RZ, 0x3c, !PT ;  /* 0x000000050a0a7212 */ /* 0x000fe400078e3cff */
[----:B--2---:R-:W-:-:S04]  /*2d30*/  SEL R0, RZ, 0x1, P0 ;  /* 0x00000001ff007807 */ /* 0x004fc80000000000 */
[----:B------:R-:W-:Y:S01]  /*2d40*/  LOP3.LUT R9, R9, R0, RZ, 0x3c, !PT ;  /* 0x0000000009097212 */ /* 0x000fe200078e3cff */
[----:B------:R-:W-:Y:S06]  /*2d50*/  @P3 BRA `(.L_x_51) ;  /* 0xfffffffc002c3947 */ /* 0x000fec000383ffff */
[----:B------:R-:W-:Y:S01]  /*2d60*/  ULEA UR5, UR6, UR37, 0x3 ;  /* 0x0000002506057291 */ /* 0x000fe2000f8e18ff */
[----:B------:R-:W-:-:S08]  /*2d70*/  SHF.L.U32 R3, R12, 0x1f, RZ ;  /* 0x0000001f0c037819 */ /* 0x000fd000000006ff */
[----:B------:R-:W1:Y:S02]  /*2d80*/  SYNCS.PHASECHK.TRANS64 P0, [UR5+0x100], R3 ;  /* 0x00010003ff0075a7 */ /* 0x000e640008001005 */
[----:B-1----:R-:W-:Y:S05]  /*2d90*/  @P0 BRA `(.L_x_52) ;  /* 0x0000000000080947 */ /* 0x002fea0003800000 */
[----:B------:R-:W1:Y:S02]  /*2da0*/  SYNCS.PHASECHK.TRANS64.TRYWAIT P0, [UR5+0x100], R3 ;  /* 0x00010003ff0075a7 */ /* 0x000e640008001105 */
[----:B-1----:R-:W-:Y:S05]  /*2db0*/  @!P0 BRA `(.L_x_53) ;  /* 0x0000006800f48947 */ /* 0x002fea0003800000 */
.L_x_52:
[----:B------:R-:W-:-:S04]  /*2dc0*/  UIADD3 UR4, UPT, UPT, UR6, 0x1, URZ ;  /* 0x0000000106047890 */ /* 0x000fc8000fffe0ff */
[----:B------:R-:W-:-:S04]  /*2dd0*/  UISETP.NE.AND UP0, UPT, UR4, 0x2, UPT ;  /* 0x000000020400788c */ /* 0x000fc8000bf05270 */
[----:B------:R-:W-:Y:S02]  /*2de0*/  USEL UR7, URZ, 0x1, UP0 ;  /* 0x00000001ff077887 */ /* 0x000fe40008000000 */
[----:B------:R-:W-:-:S04]  /*2df0*/  USEL UR4, UR4, URZ, UP0 ;  /* 0x000000ff04047287 */ /* 0x000fc80008000000 */
[----:B------:R-:W-:Y:S01]  /*2e00*/  ULEA UR4, UR4, UR37, 0x3 ;  /* 0x0000002504047291 */ /* 0x000fe2000f8e18ff */
[----:B-1----:R-:W-:-:S04]  /*2e10*/  LOP3.LUT R3, R12, UR7, RZ, 0x3c, !PT ;  /* 0x000000070c037c12 */ /* 0x002fc8000f8e3cff */
[----:B------:R-:W-:-:S04]  /*2e20*/  SHF.L.U32 R0, R3, 0x1f, RZ ;  /* 0x0000001f03007819 */ /* 0x000fc800000006ff */
[----:B------:R-:W1:Y:S02]  /*2e30*/  SYNCS.PHASECHK.TRANS64 P0, [UR4+0x100], R0 ;  /* 0x00010000ff0075a7 */ /* 0x000e640008001004 */
[----:B-1----:R-:W-:Y:S05]  /*2e40*/  @P0 EXIT ;  /* 0x000000000000094d */ /* 0x002fea0003800000 */
[----:B------:R-:W-:Y:S02]  /*2e50*/  SHF.L.U32 R3, R3, 0x1f, RZ ;  /* 0x0000001f03037819 */ /* 0x000fe400000006ff */
[----:B------:R-:W-:-:S07]  /*2e60*/  MOV R0, UR4 ;  /* 0x0000000400007c02 */ /* 0x000fce0008000f00 */
.L_x_54:
[----:B-1----:R1:W2:Y:S02]  /*2e70*/  SYNCS.PHASECHK.TRANS64.TRYWAIT P0, [R0+URZ+0x100], R3 ;  /* 0x00010003000075a7 */ /* 0x0022a400080011ff */
[----:B--2---:R-:W-:Y:S05]  /*2e80*/  @!P0 NANOSLEEP.SYNCS 0x989680 ;  /* 0x009896800000895d */ /* 0x004fea0003900000 */
[----:B------:R-:W2:Y:S02]  /*2e90*/  @!P0 SYNCS.PHASECHK.TRANS64 P0, [R0+URZ+0x100], R3 ;  /* 0x00010003000085a7 */ /* 0x000ea400080010ff */
[----:B--2---:R-:W-:Y:S05]  /*2ea0*/  @P0 EXIT ;  /* 0x000000000000094d */ /* 0x004fea0003800000 */
[----:B------:R-:W-:Y:S05]  /*2eb0*/  BRA `(.L_x_54) ;  /* 0xfffffffc00ec7947 */ /* 0x000fea000383ffff */
.L_x_47:
[----:B------:R-:W-:-:S09]  /*2ec0*/  UISETP.NE.AND UP1, UPT, UR8, URZ, UPT ;  /* 0x000000ff0800728c */ /* 0x000fd2000bf25270 */
[----:B------:R-:W-:Y:S05]  /*2ed0*/  BRA.U UP1, `(.L_x_55) ;  /* 0x0000000d01907547 */ /* 0x000fea000b800000 */
[----:B------:R-:W-:Y:S01]  /*2ee0*/  UMOV UR4, 0x40 ;  /* 0x0000004000047882 */ /* 0x000fe20000000000 */
[----:B------:R-:W-:Y:S01]  /*2ef0*/  NOP ;  /* 0x0000000000007918 */ /* 0x000fe20000000000 */
[----:B------:R-:W-:Y:S01]  /*2f00*/  ULEA UR4, UR37, UR4, 0x18 ;  /* 0x0000000425047291 */ /* 0x000fe2000f8ec0ff */
[----:B------:R-:W-:Y:S02]  /*2f10*/  UMOV UR5, 0x400 ;  /* 0x0000040000057882 */ /* 0x000fe40000000000 */
[----:B------:R-:W-:-:S06]  /*2f20*/  ULEA UR37, UR37, UR5, 0x18 ;  /* 0x0000000525257291 */ /* 0x000fcc000f8ec0ff */
[----:B------:R-:W1:Y:S02]  /*2f30*/  LDS.U8 R0, [UR4+0x1c] ;  /* 0x00001c04ff007984 */ /* 0x000e640008000000 */
[----:B-1----:R-:W-:-:S13]  /*2f40*/  ISETP.NE.AND P0, PT, R0, RZ, PT ;  /* 0x000000ff0000720c */ /* 0x002fda0003f05270 */
[----:B------:R-:W-:Y:S05]  /*2f50*/  @P0 BRA `(.L_x_56) ;  /* 0x0000000000580947 */ /* 0x000fea0003800000 */
[----:B------:R-:W-:-:S13]  /*2f60*/  ELECT P0, URZ, PT ;  /* 0x0000000000ff782f */ /* 0x000fda0003800000 */
[----:B------:R-:W-:Y:S05]  /*2f70*/  @!P0 BRA `(.L_x_57) ;  /* 0x0000000000608947 */ /* 0x000fea0003800000 */
[----:B------:R-:W-:Y:S01]  /*2f80*/  UMOV UR5, 0x10 ;  /* 0x0000001000057882 */ /* 0x000fe20000000000 */
[----:B------:R-:W-:Y:S01]  /*2f90*/  HFMA2 R0, -RZ, RZ, 0, 5.9604644775390625e-08 ;  /* 0x00000001ff007431 */ /* 0x000fe200000001ff */
[----:B------:R-:W-:-:S03]  /*2fa0*/  MOV R2, 0xffff ;  /* 0x0000ffff00027802 */ /* 0x000fc60000000f00 */
[----:B------:R-:W-:Y:S04]  /*2fb0*/  DEPBAR.LE SB1, 0x36 ;  /* 0x00009d800000791a */ /* 0x000fe80000000000 */
[----:B------:R-:W1:Y:S02]  /*2fc0*/  UTCATOMSWS.FIND_AND_SET.ALIGN UP0, UR5, UR5 ;  /* 0x00000005000575e3 */ /* 0x000e640008000800 */
[----:B-1----:R-:W-:Y:S01]  /*2fd0*/  MOV R3, UR5 ;  /* 0x0000000500037c02 */ /* 0x002fe20008000f00 */
[----:B------:R-:W-:Y:S06]  /*2fe0*/  BRA.U UP0, `(.L_x_58) ;  /* 0x0000000100187547 */ /* 0x000fec000b800000 */
.L_x_59:
[----:B------:R-:W-:Y:S05]  /*2ff0*/  NANOSLEEP 0x64 ;  /* 0x000000640000795d */ /* 0x000fea0003800000 */
[----:B------:R-:W-:-:S05]  /*3000*/  UMOV UR5, 0x10 ;  /* 0x0000001000057882 */ /* 0x000fca0000000000 */
[----:B------:R-:W-:Y:S04]  /*3010*/  DEPBAR.LE SB1, 0x36 ;  /* 0x00009d800000791a */ /* 0x000fe80000000000 */
[----:B------:R-:W1:Y:S02]  /*3020*/  UTCATOMSWS.FIND_AND_SET.ALIGN UP0, UR5, UR5 ;  /* 0x00000005000575e3 */ /* 0x000e640008000800 */
[----:B-1----:R-:W-:Y:S01]  /*3030*/  MOV R3, UR5 ;  /* 0x0000000500037c02 */ /* 0x002fe20008000f00 */
[----:B------:R-:W-:Y:S05]  /*3040*/  BRA.U !UP0, `(.L_x_59) ;  /* 0xfffffffd08e87547 */ /* 0x000fea000b83ffff */
.L_x_58:
[-C--:B------:R-:W-:Y:S02]  /*3050*/  SHF.L.U32 R2, R2, R3.reuse, RZ ;  /* 0x0000000302027219 */ /* 0x080fe400000006ff */
[----:B------:R-:W-:Y:S01]  /*3060*/  SHF.L.U32 R0, R0, R3, RZ ;  /* 0x0000000300007219 */ /* 0x000fe200000006ff */
[----:B------:R-:W-:Y:S02]  /*3070*/  IMAD.SHL.U32 R3, R3, 0x20, RZ ;  /* 0x0000002003037824 */ /* 0x000fe400078e00ff */
[----:B------:R1:W-:Y:S04]  /*3080*/  ATOMS.OR RZ, [UR4+0x14], R2 ;  /* 0x00001402ffff798c */ /* 0x0003e8000b000004 */
[----:B------:R1:W-:Y:S04]  /*3090*/  ATOMS.OR RZ, [UR4+0x18], R0 ;  /* 0x00001800ffff798c */ /* 0x0003e8000b000004 */
[----:B------:R1:W-:Y:S01]  /*30a0*/  STS [UR37+0x1a0], R3 ;  /* 0x0001a003ff007988 */ /* 0x0003e20008000825 */
[----:B------:R-:W-:Y:S05]  /*30b0*/  BRA `(.L_x_57) ;  /* 0x0000000000107947 */ /* 0x000fea0003800000 */
.L_x_56:
[----:B------:R-:W-:Y:S02]  /*30c0*/  MOV R0, 0xffffffff ;  /* 0xffffffff00007802 */ /* 0x000fe40000000f00 */
[----:B------:R-:W-:-:S03]  /*30d0*/  MOV R2, 0x3100 ;  /* 0x0000310000027802 */ /* 0x000fc60000000f00 */
[----:B------:R1:W-:Y:S04]  /*30e0*/  STS [UR37+0x1a0], R0 ;  /* 0x0001a000ff007988 */ /* 0x0003e80008000825 */
[----:B-1-3-5:R-:W-:Y:S05]  /*30f0*/  CALL.REL.NOINC `($__internal_1_$__cuda_sm10x_tcgen05_guardrail_trap_phase_invalid_during_alloc) ;  /* 0x0000007000387944 */ /* 0x02afea0003c00000 */
.L_x_57:
[----:B------:R-:W-:Y:S05]  /*3100*/  WARPSYNC.ALL ;  /* 0x0000000000007948 */ /* 0x000fea0003800000 */
[----:B------:R-:W2:Y:S01]  /*3110*/  S2UR UR6, SR_CgaCtaId ;  /* 0x00000000000679c3 */ /* 0x000ea20000008800 */
[----:B------:R-:W-:Y:S01]  /*3120*/  UMOV UR4, 0x400 ;  /* 0x0000040000047882 */ /* 0x000fe20000000000 */
[----:B------:R-:W-:-:S06]  /*3130*/  NOP ;  /* 0x0000000000007918 */ /* 0x000fcc0000000000 */
[----:B------:R-:W-:Y:S06]  /*3140*/  BAR.ARV 0x6, 0xa0 ;  /* 0x0182800000007b1d */ /* 0x000fec0000002000 */
[----:B------:R-:W4:Y:S01]  /*3150*/  LDCU UR7, c[0x0][0x38c] ;  /* 0x00007180ff0777ac */ /* 0x000f220008000800 */
[----:B------:R-:W-:Y:S01]  /*3160*/  IMAD.MOV.U32 R11, RZ, RZ, 0x1 ;  /* 0x00000001ff0b7424 */ /* 0x000fe200078e00ff */
[----:B------:R-:W-:Y:S01]  /*3170*/  CS2R R8, SRZ ;  /* 0x0000000000087805 */ /* 0x000fe2000001ff00 */
[----:B------:R-:W-:Y:S01]  /*3180*/  IMAD.MOV.U32 R10, RZ, RZ, RZ ;  /* 0x000000ffff0a7224 */ /* 0x000fe200078e00ff */
[----:B------:R-:W-:Y:S01]  /*3190*/  UMOV UR17, URZ ;  /* 0x000000ff00117c82 */ /* 0x000fe20008000000 */
[----:B------:R-:W-:Y:S01]  /*31a0*/  UMOV UR16, URZ ;  /* 0x000000ff00107c82 */ /* 0x000fe20008000000 */
[----:B------:R-:W-:Y:S01]  /*31b0*/  UMOV UR22, 0x0 ;  /* 0x0000000000167882 */ /* 0x000fe20000000000 */
[----:B------:R-:W-:Y:S01]  /*31c0*/  UMOV UR23, 0x44084a0 ;  /* 0x044084a000177882 */ /* 0x000fe20000000000 */
[----:B------:R-:W-:Y:S01]  /*31d0*/  UMOV UR20, 0x0 ;  /* 0x0000000000147882 */ /* 0x000fe20000000000 */
[----:B------:R-:W-:Y:S01]  /*31e0*/  UMOV UR21, 0x44084a0 ;  /* 0x044084a000157882 */ /* 0x000fe20000000000 */
[----:B--2---:R-:W-:Y:S01]  /*31f0*/  ULEA UR6, UR6, UR4, 0x18 ;  /* 0x0000000406067291 */ /* 0x004fe2000f8ec0ff */
[----:B------:R-:W2:Y:S03]  /*3200*/  LDCU UR4, c[0x0][0x38c] ;  /* 0x00007180ff0477ac */ /* 0x000ea60008000800 */
[----:B------:R-:W-:-:S02]  /*3210*/  UIADD3 UR11, UPT, UPT, UR6, 0x10400, URZ ;  /* 0x00010400060b7890 */ /* 0x000fc4000fffe0ff */
[----:B----4-:R-:W-:-:S03]  /*3220*/  UIADD3 UR7, UPT, UPT, UR7, 0x3f, URZ ;  /* 0x0000003f07077890 */ /* 0x010fc6000fffe0ff */
[----:B-1----:R-:W1:Y:S01]  /*3230*/  LDS R0, [UR6+0x1a0] ;  /* 0x0001a006ff007984 */ /* 0x002e620008000800 */
[----:B------:R-:W-:Y:S02]  /*3240*/  UIADD3 UR18, UPT, UPT, UR6, 0x6400, URZ ;  /* 0x0000640006127890 */ /* 0x000fe4000fffe0ff */
[----:B------:R-:W-:Y:S02]  /*3250*/  USHF.R.S32.HI UR5, URZ, 0x1f, UR7 ;  /* 0x0000001fff057899 */ /* 0x000fe40008011407 */
[----:B------:R-:W-:Y:S02]  /*3260*/  USHF.R.U32.HI UR11, URZ, 0x4, UR11 ;  /* 0x00000004ff0b7899 */ /* 0x000fe4000801160b */
[----:B------:R-:W-:Y:S02]  /*3270*/  ULEA.HI UR5, UR5, UR7, URZ, 0x6 ;  /* 0x0000000705057291 */ /* 0x000fe4000f8f30ff */
[----:B------:R-:W-:Y:S02]  /*3280*/  USHF.R.U32.HI UR18, URZ, 0x4, UR18 ;  /* 0x00000004ff127899 */ /* 0x000fe40008011612 */
[----:B------:R-:W-:-:S02]  /*3290*/  USHF.R.S32.HI UR5, URZ, 0x6, UR5 ;  /* 0x00000006ff057899 */ /* 0x000fc40008011405 */
[----:B------:R-:W-:Y:S02]  /*32a0*/  ULOP3.LUT UR11, UR11, 0x3fff, URZ, 0xc0, !UPT ;  /* 0x00003fff0b0b7892 */ /* 0x000fe4000f8ec0ff */
[----:B------:R-:W-:Y:S02]  /*32b0*/  UISETP.LT.AND UP0, UPT, UR5, 0x1, UPT ;  /* 0x000000010500788c */ /* 0x000fe4000bf01270 */
[----:B------:R-:W-:Y:S02]  /*32c0*/  ULOP3.LUT UR18, UR18, 0x3fff, URZ, 0xc0, !UPT ;  /* 0x00003fff12127892 */ /* 0x000fe4000f8ec0ff */
[----:B------:R-:W-:Y:S02]  /*32d0*/  USEL UR10, UR5, 0x1, !UP0 ;  /* 0x00000001050a7887 */ /* 0x000fe4000c000000 */
[----:B------:R-:W-:Y:S02]  /*32e0*/  ULOP3.LUT UR11, UR11, 0x10000, URZ, 0xfc, !UPT ;  /* 0x000100000b0b7892 */ /* 0x000fe4000f8efcff */
[----:B------:R-:W-:-:S02]  /*32f0*/  UIADD3 UR10, UPT, UPT, -UR10, URZ, URZ ;  /* 0x000000ff0a0a7290 */ /* 0x000fc4000fffe1ff */
[----:B--2---:R-:W-:Y:S01]  /*3300*/  UISETP.GE.AND UP3, UPT, UR4, 0x1, UPT ;  /* 0x000000010400788c */ /* 0x004fe2000bf66270 */
[----:B-1----:R-:W-:-:S15]  /*3310*/  R2UR UR19, R0 ;  /* 0x00000000001372ca */ /* 0x002fde00000e0000 */
.L_x_66:
[----:B------:R-:W-:Y:S02]  /*3320*/  LEA R0, R10, UR6, 0x3 ;  /* 0x000000060a007c11 */ /* 0x000fe4000f8e18ff */
[----:B------:R-:W-:Y:S02]  /*3330*/  SHF.L.U32 R5, R9, 0x1f, RZ ;  /* 0x0000001f09057819 */ /* 0x000fe400000006ff */
[----:B------:R-:W-:Y:S01]  /*3340*/  PLOP3.LUT P0, PT, PT, PT, UP3, 0x80, 0x8 ;  /* 0x000000000008781c */ /* 0x000fe20003f0f038 */
[----:B------:R-:W-:Y:S01]  /*3350*/  VIADD R3, R0, 0x100 ;  /* 0x0000010000037836 */ /* 0x000fe20000000000 */
[----:B-1----:R-:W1:Y:S02]  /*3360*/  SYNCS.PHASECHK.TRANS64.TRYWAIT P1, [R0+URZ+0xf0], R5 ;  /* 0x0000f005000075a7 */ /* 0x002e6400080211ff */
[----:B-1--4-:R-:W-:Y:S09]  /*3370*/  @!P1 BRA `(.L_x_60) ;  /* 0x00000064009c9947 */ /* 0x012ff20003800000 */
.L_x_159:
[----:B------:R-:W-:Y:S01]  /*3380*/  LEA R4, R10, UR6, 0x4 ;  /* 0x000000060a047c11 */ /* 0x000fe2000f8e20ff */
[----:B------:R-:W-:Y:S01]  /*3390*/  @UP3 ULEA UR4, UR16, UR6, 0x3 ;  /* 0x0000000610043291 */ /* 0x000fe2000f8e18ff */
[----:B------:R-:W-:Y:S01]  /*33a0*/  PLOP3.LUT P2, PT, PT, PT, PT, 0x80, 0x8 ;  /* 0x000000000008781c */ /* 0x000fe20003f4f070 */
[----:B------:R-:W-:Y:S01]  /*33b0*/  ULEA UR8, UR17, UR6, 0x3 ;  /* 0x0000000611087291 */ /* 0x000fe2000f8e18ff */
[----:B------:R-:W-:Y:S02]  /*33c0*/  PRMT R3, RZ, 0x654, R3 ;  /* 0x00000654ff037816 */ /* 0x000fe40000000003 */
[----:B-1----:R-:W1:Y:S01]  /*33d0*/  LDS.128 R4, [R4+0x180] ;  /* 0x0001800004047984 */ /* 0x002e620000000c00 */
[----:B------:R-:W-:Y:S02]  /*33e0*/  @P0 SHF.L.U32 R2, R8, 0x1f, RZ ;  /* 0x0000001f08020819 */ /* 0x000fe400000006ff */
[----:B------:R-:W-:Y:S01]  /*33f0*/  SHF.L.U32 R0, R11, 0x1f, RZ ;  /* 0x0000001f0b007819 */ /* 0x000fe200000006ff */
[----:B------:R-:W-:Y:S01]  /*3400*/  @!PT LDS RZ, [RZ] ;  /* 0x00000000fffff984 */ /* 0x000fe20000000800 */
[----:B------:R-:W-:Y:S01]  /*3410*/  @!PT LDS RZ, [RZ] ;  /* 0x00000000fffff984 */ /* 0x000fe20000000800 */
[----:B------:R-:W-:Y:S01]  /*3420*/  @!PT LDS RZ, [RZ] ;  /* 0x00000000fffff984 */ /* 0x000fe20000000800 */
[----:B------:R-:W-:Y:S01]  /*3430*/  @!PT LDS RZ, [RZ] ;  /* 0x00000000fffff984 */ /* 0x000fe20000000800 */
[----:B------:R2:W-:Y:S06]  /*3440*/  MEMBAR.ALL.CTA ;  /* 0x0000000000007992 */ /* 0x0005ec0000008000 */
[----:B--2---:R-:W2:Y:S02]  /*3450*/  FENCE.VIEW.ASYNC.S ;  /* 0x00000000000073c6 */ /* 0x004ea40000000000 */
[----:B--2---:R2:W-:Y:S01]  /*3460*/  SYNCS.ARRIVE.TRANS64.RED.A1T0 RZ, [R3+URZ], RZ ;  /* 0x000000ff03ff79a7 */ /* 0x0045e200081004ff */
[----:B------:R2:W4:Y:S01]  /*3470*/  @P0 SYNCS.PHASECHK.TRANS64.TRYWAIT P2, [UR4], R2 ;  /* 0x00000002ff0005a7 */ /* 0x0005220008041104 */
[----:B------:R-:W-:Y:S01]  /*3480*/  ULEA.HI UR4, UR17, UR17, URZ, 0x1 ;  /* 0x0000001111047291 */ /* 0x000fe2000f8f08ff */
[----:B-1----:R-:W-:-:S03]  /*3490*/  LOP3.LUT P1, RZ, R6, 0x1, RZ, 0xc0, !PT ;  /* 0x0000000106ff7812 */ /* 0x002fc6000782c0ff */
[----:B------:R-:W-:Y:S02]  /*34a0*/  USHF.L.U32 UR9, UR4, 0x7, URZ ;  /* 0x0000000704097899 */ /* 0x000fe400080006ff */
[----:B------:R-:W-:Y:S02]  /*34b0*/  ULOP3.LUT UR4, UR4, 0xffe, URZ, 0xc0, !UPT ;  /* 0x00000ffe04047892 */ /* 0x000fe4000f8ec0ff */
[----:B------:R-:W-:Y:S02]  /*34c0*/  ULOP3.LUT UR9, UR9, 0xffffff00, URZ, 0xc0, !UPT ;  /* 0xffffff0009097892 */ /* 0x000fe4000f8ec0ff */
[----:B------:R-:W-:Y:S02]  /*34d0*/  UIADD3 UR4, UPT, UPT, -UR4, UR17, URZ ;  /* 0x0000001104047290 */ /* 0x000fe4000fffe1ff */
[----:B------:R-:W-:Y:S01]  /*34e0*/  UIADD3 UR9, UPT, UPT, UR19, UR9, URZ ;  /* 0x0000000913097290 */ /* 0x000fe2000fffe0ff */
[----:B------:R-:W1:Y:S03]  /*34f0*/  SYNCS.PHASECHK.TRANS64.TRYWAIT P0, [UR8+0x130], R0 ;  /* 0x00013000ff0075a7 */ /* 0x000e660008001108 */
[----:B------:R-:W-:Y:S01]  /*3500*/  ULEA UR9, UR4, UR9, 0x14 ;  /* 0x0000000904097291 */ /* 0x000fe2000f8ea0ff */
[----:B-12-4-:R-:W-:Y:S11]  /*3510*/  @!P0 BRA `(.L_x_61) ;  /* 0x0000006400488947 */ /* 0x016ff60003800000 */
.L_x_161:
[----:B------:R-:W-:Y:S01]  /*3520*/  IADD3 R10, PT, PT, R10, 0x1, RZ ;  /* 0x000000010a0a7810 */ /* 0x000fe20007ffe0ff */
[----:B------:R-:W-:Y:S06]  /*3530*/  BRA.U !UP3, `(.L_x_62) ;  /* 0x000000010b987547 */ /* 0x000fec000b800000 */
[----:B------:R-:W-:Y:S01]  /*3540*/  UPLOP3.LUT UP4, UPT, UPT, UPT, UPT, 0x40, 0x4 ;  /* 0x000000000004789c */ /* 0x000fe20003f8e870 */
[----:B------:R-:W-:Y:S01]  /*3550*/  UMOV UR15, UR10 ;  /* 0x0000000a000f7c82 */ /* 0x000fe20008000000 */
[----:B------:R-:W-:Y:S01]  /*3560*/  UMOV UR14, UR5 ;  /* 0x00000005000e7c82 */ /* 0x000fe20008000000 */
[----:B------:R-:W-:-:S08]  /*3570*/  UMOV UR13, UR16 ;  /* 0x00000010000d7c82 */ /* 0x000fd00008000000 */
.L_x_65:
[----:B------:R-:W-:Y:S02]  /*3580*/  UIADD3 UR15, UPT, UPT, UR15, 0x1, URZ ;  /* 0x000000010f0f7890 */ /* 0x000fe4000fffe0ff */
[----:B--2---:R-:W-:Y:S02]  /*3590*/  ULEA UR7, UR13, UR6, 0x3 ;  /* 0x000000060d077291 */ /* 0x004fe4000f8e18ff */
[----:B------:R-:W-:Y:S01]  /*35a0*/  UISETP.NE.AND UP0, UPT, UR15, URZ, UPT ;  /* 0x000000ff0f00728c */ /* 0x000fe2000bf05270 */
[----:B----4-:R-:W-:Y:S10]  /*35b0*/  @P2 BRA `(.L_x_63) ;  /* 0x00000000000c2947 */ /* 0x010ff40003800000 */
[----:B-1----:R-:W-:Y:S04]  /*35c0*/  SHF.L.U32 R3, R8, 0x1f, RZ ;  /* 0x0000001f08037819 */ /* 0x002fe800000006ff */
[----:B------:R-:W1:Y:S02]  /*35d0*/  SYNCS.PHASECHK.TRANS64.TRYWAIT P0, [UR7], R3 ;  /* 0x00000003ff0075a7 */ /* 0x000e640008001107 */
[----:B-1----:R-:W-:Y:S05]  /*35e0*/  @!P0 BRA `(.L_x_64) ;  /* 0x00000064002c8947 */ /* 0x002fea0003800000 */
.L_x_63:
[----:B------:R-:W-:Y:S01]  /*35f0*/  UISETP.NE.AND UP1, UPT, UR14, 0x1, UPT ;  /* 0x000000010e00788c */ /* 0x000fe2000bf25270 */
[----:B------:R-:W-:Y:S01]  /*3600*/  PLOP3.LUT P2, PT, PT, PT, PT, 0x80, 0x8 ;  /* 0x000000000008781c */ /* 0x000fe20003f4f070 */
[----:B------:R-:W-:Y:S02]  /*3610*/  UIADD3 UR16, UPT, UPT, UR13, 0x1, URZ ;  /* 0x000000010d107890 */ /* 0x000fe4000fffe0ff */
[----:B------:R-:W-:Y:S02]  /*3620*/  ULEA UR24, UR13, UR18, 0x8 ;  /* 0x000000120d187291 */ /* 0x000fe4000f8e40ff */
[----:B------:R-:W-:Y:S01]  /*3630*/  UISETP.NE.AND UP2, UPT, UR16, 0xa, UPT ;  /* 0x0000000a1000788c */ /* 0x000fe2000bf45270 */
[----:B------:R-:W-:Y:S01]  /*3640*/  PLOP3.LUT P0, PT, PT, PT, UP1, 0x80, 0x8 ;  /* 0x000000000008781c */ /* 0x000fe20003f0f018 */
[----:B------:R-:W-:Y:S02]  /*3650*/  ULEA UR26, UR13, UR11, 0xa ;  /* 0x0000000b0d1a7291 */ /* 0x000fe4000f8e50ff */
[----:B------:R-:W-:Y:S02]  /*3660*/  USEL UR12, URZ, 0x1, UP2 ;  /* 0x00000001ff0c7887 */ /* 0x000fe40009000000 */
[----:B------:R-:W-:Y:S02]  /*3670*/  USEL UR16, UR16, URZ, UP2 ;  /* 0x000000ff10107287 */ /* 0x000fe40009000000 */
[----:B------:R-:W-:Y:S02]  /*3680*/  UIADD3 UR30, UPT, UPT, UR24, 0x80, URZ ;  /* 0x00000080181e7890 */ /* 0x000fe4000fffe0ff */
[----:B------:R-:W-:Y:S01]  /*3690*/  @UP1 ULEA UR4, UR16, UR6, 0x3 ;  /* 0x0000000610041291 */ /* 0x000fe2000f8e18ff */
[----:B------:R-:W-:Y:S01]  /*36a0*/  LOP3.LUT R8, R8, UR12, RZ, 0x3c, !PT ;  /* 0x0000000c08087c12 */ /* 0x000fe2000f8e3cff */
[----:B------:R-:W-:Y:S02]  /*36b0*/  UIADD3 UR28, UPT, UPT, UR26, 0x2, URZ ;  /* 0x000000021a1c7890 */ /* 0x000fe4000fffe0ff */
[----:B------:R-:W-:Y:S01]  /*36c0*/  UIADD3 UR7, UPT, UPT, UR7, 0x50, URZ ;  /* 0x0000005007077890 */ /* 0x000fe2000fffe0ff */
[----:B-1----:R-:W-:Y:S01]  /*36d0*/  @P0 SHF.L.U32 R0, R8, 0x1f, RZ ;  /* 0x0000001f08000819 */ /* 0x002fe200000006ff */
[----:B------:R-:W-:Y:S01]  /*36e0*/  UMOV UR25, 0x80004020 ;  /* 0x8000402000197882 */ /* 0x000fe20000000000 */
[----:B------:R-:W-:Y:S01]  /*36f0*/  UMOV UR27, 0x80004020 ;  /* 0x80004020001b7882 */ /* 0x000fe20000000000 */
[----:B------:R-:W-:Y:S01]  /*3700*/  UMOV UR31, 0x80004020 ;  /* 0x80004020001f7882 */ /* 0x000fe20000000000 */
[----:B------:R2:W4:Y:S01]  /*3710*/  @P0 SYNCS.PHASECHK.TRANS64.TRYWAIT P2, [UR4], R0 ;  /* 0x00000000ff0005a7 */ /* 0x0005220008041104 */
[----:B------:R-:W-:Y:S01]  /*3720*/  UIADD3 UR14, UPT, UPT, UR14, -0x1, URZ ;  /* 0xffffffff0e0e7890 */ /* 0x000fe2000fffe0ff */
[----:B------:R2:W-:Y:S01]  /*3730*/  UTCIMMA gdesc[UR24], gdesc[UR26], tmem[UR9], tmem[UR22], idesc[UR23], UP4 ;  /* 0x00ff161a180075ea */ /* 0x0005e2000a000109 */
[----:B------:R-:W-:Y:S01]  /*3740*/  UPLOP3.LUT UP4, UPT, UPT, UPT, UPT, 0x80, 0x8 ;  /* 0x000000000008789c */ /* 0x000fe20003f8f070 */
[----:B------:R-:W-:Y:S01]  /*3750*/  UMOV UR29, 0x80004020 ;  /* 0x80004020001d7882 */ /* 0x000fe20000000000 */
[----:B------:R-:W-:Y:S01]  /*3760*/  UMOV UR13, UR16 ;  /* 0x00000010000d7c82 */ /* 0x000fe20008000000 */
[----:B------:R2:W-:Y:S01]  /*3770*/  UTCIMMA gdesc[UR30], gdesc[UR28], tmem[UR9], tmem[UR20], idesc[UR21], UPT ;  /* 0x00ff141c1e0075ea */ /* 0x0005e2000b800109 */
[----:B------:R2:W-:Y:S01]  /*3780*/  UTCBAR [UR7], URZ ;  /* 0x000000ff070073e9 */ /* 0x0005e200080000ff */
[----:B------:R-:W-:Y:S06]  /*3790*/  BRA.U UP0, `(.L_x_65) ;  /* 0xfffffffd00787547 */ /* 0x000fec000b83ffff */
.L_x_62:
[----:B------:R-:W-:Y:S01]  /*37a0*/  UIADD3 UR17, UPT, UPT, UR17, 0x1, URZ ;  /* 0x0000000111117890 */ /* 0x000fe2000fffe0ff */
[C---:B------:R-:W-:Y:S01]  /*37b0*/  ISETP.NE.AND P0, PT, R10.reuse, 0x2, PT ;  /* 0x000000020a00780c */ /* 0x040fe20003f05270 */
[----:B------:R-:W-:Y:S02]  /*37c0*/  UIADD3 UR8, UPT, UPT, UR8, 0x110, URZ ;  /* 0x0000011008087890 */ /* 0x000fe4000fffe0ff */
[----:B------:R-:W-:Y:S01]  /*37d0*/  UISETP.NE.AND UP0, UPT, UR17, 0x4, UPT ;  /* 0x000000041100788c */ /* 0x000fe2000bf05270 */
[----:B-12---:R-:W-:Y:S02]  /*37e0*/  SEL R0, RZ, 0x1, P0 ;  /* 0x00000001ff007807 */ /* 0x006fe40000000000 */
[----:B------:R-:W-:Y:S01]  /*37f0*/  SEL R10, R10, RZ, P0 ;  /* 0x000000ff0a0a7207 */ /* 0x000fe20000000000 */
[----:B------:R-:W-:Y:S01]  /*3800*/  USEL UR4, URZ, 0x1, UP0 ;  /* 0x00000001ff047887 */ /* 0x000fe20008000000 */
[----:B------:R-:W-:Y:S01]  /*3810*/  LOP3.LUT R9, R9, R0, RZ, 0x3c, !PT ;  /* 0x0000000009097212 */ /* 0x000fe200078e3cff */
[----:B------:R-:W-:Y:S01]  /*3820*/  USEL UR17, UR17, URZ, UP0 ;  /* 0x000000ff11117287 */ /* 0x000fe20008000000 */
[----:B------:R1:W-:Y:S03]  /*3830*/  UTCBAR [UR8], URZ ;  /* 0x000000ff080073e9 */ /* 0x0003e600080000ff */
[----:B------:R-:W-:Y:S01]  /*3840*/  LOP3.LUT R11, R11, UR4, RZ, 0x3c, !PT ;  /* 0x000000040b0b7c12 */ /* 0x000fe2000f8e3cff */
[----:B------:R-:W-:Y:S07]  /*3850*/  @P1 BRA `(.L_x_66) ;  /* 0xfffffff800b01947 */ /* 0x000fee000383ffff */
[----:B------:R-:W2:Y:S01]  /*3860*/  S2UR UR4, SR_CgaCtaId ;  /* 0x00000000000479c3 */ /* 0x000ea20000008800 */
[----:B------:R-:W-:Y:S01]  /*3870*/  ELECT P0, URZ, PT ;  /* 0x0000000000ff782f */ /* 0x000fe20003800000 */
[----:B------:R-:W-:Y:S01]  /*3880*/  IMAD.MOV.U32 R0, RZ, RZ, 0x1 ;  /* 0x00000001ff007424 */ /* 0x000fe200078e00ff */
[----:B------:R-:W-:Y:S01]  /*3890*/  UIADD3 UR6, UPT, UPT, UR6, 0x130, URZ ;  /* 0x0000013006067890 */ /* 0x000fe2000fffe0ff */
[----:B------:R-:W-:Y:S01]  /*38a0*/  SHF.L.U32 R3, R11, 0x1f, RZ ;  /* 0x0000001f0b037819 */ /* 0x000fe200000006ff */
[----:B------:R-:W-:-:S03]  /*38b0*/  UMOV UR5, 0x40 ;  /* 0x0000004000057882 */ /* 0x000fc60000000000 */
[----:B------:R-:W-:Y:S01]  /*38c0*/  UVIRTCOUNT.DEALLOC.SMPOOL 0x80 ;  /* 0x000000800000784c */ /* 0x000fe20000000000 */
[----:B--2---:R-:W-:Y:S02]  /*38d0*/  ULEA UR4, UR4, UR5, 0x18 ;  /* 0x0000000504047291 */ /* 0x004fe4000f8ec0ff */
[----:B------:R-:W-:-:S07]  /*38e0*/  ULEA UR5, UR17, UR6, 0x3 ;  /* 0x0000000611057291 */ /* 0x000fce000f8e18ff */
[----:B------:R2:W-:Y:S02]  /*38f0*/  @P0 STS.U8 [UR4+0x1c], R0 ;  /* 0x00001c00ff000988 */ /* 0x0005e40008000004 */
[----:B------:R-:W3:Y:S02]  /*3900*/  SYNCS.PHASECHK.TRANS64.TRYWAIT P0, [UR5], R3 ;  /* 0x00000003ff0075a7 */ /* 0x000ee40008001105 */
[----:B--23--:R-:W-:Y:S05]  /*3910*/  @!P0 BRA `(.L_x_67) ;  /* 0x0000006000788947 */ /* 0x00cfea0003800000 */
.L_x_164:
[----:B------:R-:W-:-:S04]  /*3920*/  UIADD3 UR7, UPT, UPT, UR17, 0x1, URZ ;  /* 0x0000000111077890 */ /* 0x000fc8000fffe0ff */
[----:B------:R-:W-:-:S04]  /*3930*/  UISETP.NE.AND UP0, UPT, UR7, 0x4, UPT ;  /* 0x000000040700788c */ /* 0x000fc8000bf05270 */
[----:B-1----:R-:W-:Y:S02]  /*3940*/  USEL UR8, URZ, 0x1, UP0 ;  /* 0x00000001ff087887 */ /* 0x002fe40008000000 */
[----:B------:R-:W-:-:S04]  /*3950*/  USEL UR7, UR7, URZ, UP0 ;  /* 0x000000ff07077287 */ /* 0x000fc80008000000 */
[----:B------:R-:W-:Y:S01]  /*3960*/  ULEA UR5, UR7, UR6, 0x3 ;  /* 0x0000000607057291 */ /* 0x000fe2000f8e18ff */
[----:B------:R-:W-:-:S04]  /*3970*/  LOP3.LUT R2, R11, UR8, RZ, 0x3c, !PT ;  /* 0x000000080b027c12 */ /* 0x000fc8000f8e3cff */
[----:B--2---:R-:W-:-:S04]  /*3980*/  SHF.L.U32 R3, R2, 0x1f, RZ ;  /* 0x0000001f02037819 */ /* 0x004fc800000006ff */
[----:B------:R-:W1:Y:S02]  /*3990*/  SYNCS.PHASECHK.TRANS64.TRYWAIT P0, [UR5], R3 ;  /* 0x00000003ff0075a7 */ /* 0x000e640008001105 */
[----:B-1----:R-:W-:Y:S05]  /*39a0*/  @!P0 BRA `(.L_x_68) ;  /* 0x00000060006c8947 */ /* 0x002fea0003800000 */
.L_x_166:
        /* <DEDUP_REMOVED lines=9> */
.L_x_168:
[----:B------:R-:W-:-:S04]  /*3a40*/  UIADD3 UR7, UPT, UPT, UR7, 0x1, URZ ;  /* 0x0000000107077890 */ /* 0x000fc8000fffe0ff */
[----:B------:R-:W-:-:S04]  /*3a50*/  UISETP.NE.AND UP0, UPT, UR7, 0x4, UPT ;  /* 0x000000040700788c */ /* 0x000fc8000bf05270 */
[----:B------:R-:W-:Y:S02]  /*3a60*/  USEL UR5, URZ, 0x1, UP0 ;  /* 0x00000001ff057887 */ /* 0x000fe40008000000 */
[----:B------:R-:W-:-:S04]  /*3a70*/  USEL UR7, UR7, URZ, UP0 ;  /* 0x000000ff07077287 */ /* 0x000fc80008000000 */
[----:B------:R-:W-:Y:S01]  /*3a80*/  ULEA UR7, UR7, UR6, 0x3 ;  /* 0x0000000607077291 */ /* 0x000fe2000f8e18ff */
[----:B-1----:R-:W-:-:S04]  /*3a90*/  LOP3.LUT R3, R2, UR5, RZ, 0x3c, !PT ;  /* 0x0000000502037c12 */ /* 0x002fc8000f8e3cff */
[----:B------:R-:W-:-:S04]  /*3aa0*/  SHF.L.U32 R3, R3, 0x1f, RZ ;  /* 0x0000001f03037819 */ /* 0x000fc800000006ff */
[----:B------:R-:W1:Y:S02]  /*3ab0*/  SYNCS.PHASECHK.TRANS64.TRYWAIT P0, [UR7], R3 ;  /* 0x00000003ff0075a7 */ /* 0x000e640008001107 */
[----:B-1----:R-:W-:Y:S05]  /*3ac0*/  @!P0 BRA `(.L_x_70) ;  /* 0x0000006000548947 */ /* 0x002fea0003800000 */
.L_x_170:
[----:B------:R-:W-:Y:S01]  /*3ad0*/  NOP ;  /* 0x0000000000007918 */ /* 0x000fe20000000000 */
[----:B-1----:R-:W1:Y:S01]  /*3ae0*/  LDS R0, [UR4+0x14] ;  /* 0x00001404ff007984 */ /* 0x002e620008000800 */
[----:B------:R-:W-:Y:S01]  /*3af0*/  ULOP3.LUT UR6, UR19, 0xffff, URZ, 0xc0, !UPT ;  /* 0x0000ffff13067892 */ /* 0x000fe2000f8ec0ff */
[----:B------:R-:W-:Y:S01]  /*3b00*/  UMOV UR8, 0xffff ;  /* 0x0000ffff00087882 */ /* 0x000fe20000000000 */
[----:B------:R-:W-:Y:S02]  /*3b10*/  UMOV UR5, 0x1 ;  /* 0x0000000100057882 */ /* 0x000fe40000000000 */
[----:B------:R-:W-:-:S04]  /*3b20*/  USHF.R.U32.HI UR6, URZ, 0x5, UR6 ;  /* 0x00000005ff067899 */ /* 0x000fc80008011606 */
[----:B------:R-:W-:Y:S02]  /*3b30*/  USHF.L.U32 UR8, UR8, UR6, URZ ;  /* 0x0000000608087299 */ /* 0x000fe400080006ff */
[----:B------:R-:W-:-:S04]  /*3b40*/  USHF.L.U32 UR5, UR5, UR6, URZ ;  /* 0x0000000605057299 */ /* 0x000fc800080006ff */
[----:B-1----:R-:W-:-:S04]  /*3b50*/  LOP3.LUT R0, R0, UR8, RZ, 0xc0, !PT ;  /* 0x0000000800007c12 */ /* 0x002fc8000f8ec0ff */
[----:B------:R-:W-:-:S13]  /*3b60*/  ISETP.NE.AND P0, PT, R0, UR8, PT ;  /* 0x0000000800007c0c */ /* 0x000fda000bf05270 */
[----:B------:R-:W-:Y:S05]  /*3b70*/  @P0 BRA `(.L_x_71) ;  /* 0x0000000000580947 */ /* 0x000fea0003800000 */
[----:B------:R-:W1:Y:S02]  /*3b80*/  LDS R0, [UR4+0x18] ;  /* 0x00001804ff007984 */ /* 0x000e640008000800 */
[----:B-1----:R-:W-:-:S04]  /*3b90*/  LOP3.LUT R0, R0, UR5, RZ, 0xc0, !PT ;  /* 0x0000000500007c12 */ /* 0x002fc8000f8ec0ff */
[----:B------:R-:W-:-:S13]  /*3ba0*/  ISETP.NE.AND P0, PT, R0, UR5, PT ;  /* 0x0000000500007c0c */ /* 0x000fda000bf05270 */
[----:B------:R-:W-:Y:S05]  /*3bb0*/  @P0 BRA `(.L_x_72) ;  /* 0x00000000003c0947 */ /* 0x000fea0003800000 */
[----:B------:R-:W1:Y:S01]  /*3bc0*/  S2R R2, SR_LANEID ;  /* 0x0000000000027919 */ /* 0x000e620000000000 */
[----:B------:R-:W-:Y:S01]  /*3bd0*/  ULOP3.LUT UR8, URZ, UR8, URZ, 0x33, !UPT ;  /* 0x00000008ff087292 */ /* 0x000fe2000f8e33ff */
[----:B------:R-:W-:Y:S01]  /*3be0*/  LOP3.LUT R4, RZ, UR5, RZ, 0x33, !PT ;  /* 0x00000005ff047c12 */ /* 0x000fe2000f8e33ff */
[----:B------:R-:W-:Y:S02]  /*3bf0*/  VOTEU.ANY UR7, UPT, PT ;  /* 0x0000000000077886 */ /* 0x000fe400038e0100 */
[----:B------:R-:W-:Y:S01]  /*3c00*/  UFLO.U32 UR7, UR7 ;  /* 0x00000007000772bd */ /* 0x000fe200080e0000 */
[----:B------:R-:W2:Y:S01]  /*3c10*/  REDUX UR5, R4 ;  /* 0x00000000040573c4 */ /* 0x000ea20000000000 */
[----:B------:R-:W-:-:S06]  /*3c20*/  IMAD.U32 R0, RZ, RZ, UR8 ;  /* 0x00000008ff007e24 */ /* 0x000fcc000f8e00ff */
[----:B------:R3:W-:Y:S01]  /*3c30*/  UTCATOMSWS.AND URZ, UR8 ;  /* 0x0000000800ff79e3 */ /* 0x0007e20008000000 */
[----:B------:R-:W4:Y:S01]  /*3c40*/  REDUX UR6, R0 ;  /* 0x00000000000673c4 */ /* 0x000f220000000000 */
[----:B-1----:R-:W-:Y:S01]  /*3c50*/  ISETP.EQ.U32.AND P0, PT, R2, UR7, PT ;  /* 0x0000000702007c0c */ /* 0x002fe2000bf02070 */
[----:B--2---:R-:W-:Y:S01]  /*3c60*/  IMAD.U32 R2, RZ, RZ, UR5 ;  /* 0x00000005ff027e24 */ /* 0x004fe2000f8e00ff */
[----:B----4-:R-:W-:-:S11]  /*3c70*/  MOV R3, UR6 ;  /* 0x0000000600037c02 */ /* 0x010fd60008000f00 */
[----:B------:R3:W-:Y:S04]  /*3c80*/  @P0 ATOMS.AND RZ, [UR4+0x14], R3 ;  /* 0x00001403ffff098c */ /* 0x0007e8000a800004 */
[----:B------:R3:W-:Y:S01]  /*3c90*/  @P0 ATOMS.AND RZ, [UR4+0x18], R2 ;  /* 0x00001802ffff098c */ /* 0x0007e2000a800004 */
[----:B------:R-:W-:Y:S05]  /*3ca0*/  BRA `(.L_x_73) ;  /* 0x0000000000147947 */ /* 0x000fea0003800000 */
.L_x_72:
[----:B------:R-:W-:Y:S02]  /*3cb0*/  MOV R2, 0x3cd0 ;  /* 0x00003cd000027802 */ /* 0x000fe40000000f00 */
[----:B----45:R-:W-:Y:S05]  /*3cc0*/  CALL.REL.NOINC `($__internal_0_$__cuda_sm10x_tcgen05_guardrail_trap_col_being_dealloced_not_returned_by_alloc) ;  /* 0x0000006400387944 */ /* 0x030fea0003c00000 */
[----:B------:R-:W-:Y:S05]  /*3cd0*/  BRA `(.L_x_73) ;  /* 0x0000000000087947 */ /* 0x000fea0003800000 */
.L_x_71:
[----:B------:R-:W-:Y:S02]  /*3ce0*/  MOV R2, 0x3d00 ;  /* 0x00003d0000027802 */ /* 0x000fe40000000f00 */
[----:B----45:R-:W-:Y:S05]  /*3cf0*/  CALL.REL.NOINC `($__internal_2_$__cuda_sm10x_tcgen05_guardrail_trap_unallocated_columns_being_dealloced) ;  /* 0x0000006400447944 */ /* 0x030fea0003c00000 */
.L_x_73:
[----:B------:R-:W-:Y:S01]  /*3d00*/  NOP ;  /* 0x0000000000007918 */ /* 0x000fe20000000000 */
[----:B---3--:R-:W-:Y:S05]  /*3d10*/  EXIT ;  /* 0x000000000000794d */ /* 0x008fea0003800000 */
.L_x_55:
[----:B------:R-:W-:-:S09]  /*3d20*/  UISETP.NE.OR UP2, UPT, UR8, 0x3, !UP2 ;  /* 0x000000030800788c */ /* 0x000fd2000d745670 */
[----:B------:R-:W-:Y:S05]  /*3d30*/  BRA.U UP2, `(.L_x_74) ;  /* 0x0000001102147547 */ /* 0x000fea000b800000 */
[----:B------:R-:W1:Y:S01]  /*3d40*/  LDC R0, c[0x0][0xb30] ;  /* 0x0002cc00ff007b82 */ /* 0x000e620000000800 */
[----:B------:R-:W2:Y:S01]  /*3d50*/  LDCU.64 UR8, c[0x0][0x888] ;  /* 0x00011100ff0877ac */ /* 0x000ea20008000a00 */
[----:B------:R-:W-:Y:S02]  /*3d60*/  HFMA2 R29, -RZ, RZ, 0, 0 ;  /* 0x00000000ff1d7431 */ /* 0x000fe400000001ff */
[----:B------:R-:W-:Y:S01]  /*3d70*/  IMAD.MOV.U32 R31, RZ, RZ, 0x1 ;  /* 0x00000001ff1f7424 */ /* 0x000fe200078e00ff */
[----:B------:R-:W-:Y:S01]  /*3d80*/  MOV R23, 0x1000 ;  /* 0x0000100000177802 */ /* 0x000fe20000000f00 */
[----:B------:R-:W4:Y:S01]  /*3d90*/  LDCU.64 UR4, c[0x0][0x890] ;  /* 0x00011200ff0477ac */ /* 0x000f220008000a00 */
[----:B------:R-:W-:Y:S01]  /*3da0*/  IMAD.MOV.U32 R30, RZ, RZ, RZ ;  /* 0x000000ffff1e7224 */ /* 0x000fe200078e00ff */
[----:B------:R-:W3:Y:S01]  /*3db0*/  LDC R19, c[0x0][0x370] ;  /* 0x0000dc00ff137b82 */ /* 0x000ee20000000800 */
[----:B------:R-:W-:Y:S01]  /*3dc0*/  UMOV UR7, 0x400 ;  /* 0x0000040000077882 */ /* 0x000fe20000000000 */
[----:B------:R-:W-:-:S02]  /*3dd0*/  UPLOP3.LUT UP1, UPT, UPT, UPT, UPT, 0x40, 0x4 ;  /* 0x000000000004789c */ /* 0x000fc40003f2e870 */
[----:B------:R-:W-:-:S04]  /*3de0*/  ULEA UR7, UR37, UR7, 0x18 ;  /* 0x0000000725077291 */ /* 0x000fc8000f8ec0ff */
[----:B------:R-:W3:Y:S01]  /*3df0*/  LDC R2, c[0x0][0xb0c] ;  /* 0x0002c300ff027b82 */ /* 0x000ee20000000800 */
[----:B------:R-:W-:Y:S02]  /*3e00*/  UIADD3 UR13, UPT, UPT, UR7, 0xb8, URZ ;  /* 0x000000b8070d7890 */ /* 0x000fe4000fffe0ff */
[----:B--2---:R-:W-:Y:S02]  /*3e10*/  UISETP.NE.U32.AND UP2, UPT, UR8, URZ, UPT ;  /* 0x000000ff0800728c */ /* 0x004fe4000bf45070 */
[----:B------:R-:W-:Y:S02]  /*3e20*/  UIADD3 UR33, UPT, UPT, UR7, 0xa0, URZ ;  /* 0x000000a007217890 */ /* 0x000fe4000fffe0ff */
[----:B----4-:R-:W-:Y:S01]  /*3e30*/  UISETP.NE.U32.AND UP3, UPT, UR4, URZ, UPT ;  /* 0x000000ff0400728c */ /* 0x010fe2000bf65070 */
[----:B------:R-:W2:Y:S01]  /*3e40*/  LDC R18, c[0x0][0xb20] ;  /* 0x0002c800ff127b82 */ /* 0x000ea20000000800 */
[----:B-1----:R-:W-:Y:S01]  /*3e50*/  ISETP.NE.AND P1, PT, R0, 0x1, PT ;  /* 0x000000010000780c */ /* 0x002fe20003f25270 */
[----:B------:R-:W-:-:S02]  /*3e60*/  UISETP.NE.AND.EX UP2, UPT, UR9, URZ, UPT, UP2 ;  /* 0x000000ff0900728c */ /* 0x000fc4000bf45320 */
[----:B------:R-:W-:Y:S02]  /*3e70*/  UIADD3 UR25, UPT, UPT, UR7, 0xa8, URZ ;  /* 0x000000a807197890 */ /* 0x000fe4000fffe0ff */
[----:B------:R-:W-:Y:S02]  /*3e80*/  UIADD3 UR17, UPT, UPT, UR7, 0xb0, URZ ;  /* 0x000000b007117890 */ /* 0x000fe4000fffe0ff */
[----:B------:R-:W1:Y:S01]  /*3e90*/  LDC.64 R32, c[0x0][0x348] ;  /* 0x0000d200ff207b82 */ /* 0x000e620000000a00 */
[----:B------:R-:W-:Y:S02]  /*3ea0*/  UPRMT UR13, UR37, 0x654, UR13 ;  /* 0x00000654250d7896 */ /* 0x000fe4000800000d */
[----:B------:R-:W-:-:S05]  /*3eb0*/  UISETP.NE.AND.EX UP3, UPT, UR5, URZ, UPT, UP3 ;  /* 0x000000ff0500728c */ /* 0x000fca000bf65330 */
[----:B------:R-:W4:Y:S08]  /*3ec0*/  LDC.64 R16, c[0x0][0xb10] ;  /* 0x0002c400ff107b82 */ /* 0x000f300000000a00 */
[----:B------:R-:W1:Y:S08]  /*3ed0*/  LDC.64 R6, c[0x0][0xb18] ;  /* 0x0002c600ff067b82 */ /* 0x000e700000000a00 */
[----:B------:R-:W1:Y:S08]  /*3ee0*/  LDC.64 R4, c[0x0][0xb28] ;  /* 0x0002ca00ff047b82 */ /* 0x000e700000000a00 */
[----:B--23--:R-:W1:Y:S02]  /*3ef0*/  LDC R22, c[0x0][0x374] ;  /* 0x0000dd00ff167b82 */ /* 0x00ce640000000800 */
.L_x_85:
[C---:B------:R-:W-:Y:S02]  /*3f00*/  LEA R0, R30.reuse, UR7, 0x3 ;  /* 0x000000071e007c11 */ /* 0x040fe4000f8e18ff */
[----:B------:R-:W-:Y:S02]  /*3f10*/  SHF.L.U32 R3, R29, 0x1f, RZ ;  /* 0x0000001f1d037819 */ /* 0x000fe400000006ff */
[----:B------:R-:W-:Y:S02]  /*3f20*/  LEA R24, R30, UR7, 0x4 ;  /* 0x000000071e187c11 */ /* 0x000fe4000f8e20ff */
[----:B--2---:R-:W2:Y:S02]  /*3f30*/  SYNCS.PHASECHK.TRANS64.TRYWAIT P0, [R0+URZ+0xf0], R3 ;  /* 0x0000f003000075a7 */ /* 0x004ea400080011ff */
[----:B--2---:R-:W-:Y:S05]  /*3f40*/  @!P0 BRA `(.L_x_75) ;  /* 0x0000005c004c8947 */ /* 0x004fea0003800000 */
.L_x_171:
[----:B------:R-:W-:Y:S01]  /*3f50*/  ISETP.GE.AND P0, PT, R40, 0x1, PT ;  /* 0x000000012800780c */ /* 0x000fe20003f06270 */
[----:B------:R-:W3:Y:S01]  /*3f60*/  LDS.128 R24, [R24+0x180] ;  /* 0x0001800018187984 */ /* 0x000ee20000000c00 */
[----:B--2---:R-:W-:Y:S01]  /*3f70*/  VIADD R0, R0, 0x100 ;  /* 0x0000010000007836 */ /* 0x004fe20000000000 */
[----:B------:R-:W-:Y:S01]  /*3f80*/  @!PT LDS RZ, [RZ] ;  /* 0x00000000fffff984 */ /* 0x000fe20000000800 */
[----:B------:R-:W-:Y:S01]  /*3f90*/  @!PT LDS RZ, [RZ] ;  /* 0x00000000fffff984 */ /* 0x000fe20000000800 */
[----:B------:R-:W-:Y:S01]  /*3fa0*/  @!PT LDS RZ, [RZ] ;  /* 0x00000000fffff984 */ /* 0x000fe20000000800 */
[----:B------:R-:W-:Y:S01]  /*3fb0*/  @!PT LDS RZ, [RZ] ;  /* 0x00000000fffff984 */ /* 0x000fe20000000800 */
[----:B------:R2:W-:Y:S06]  /*3fc0*/  MEMBAR.ALL.CTA ;  /* 0x0000000000007992 */ /* 0x0005ec0000008000 */
[----:B--2---:R-:W2:Y:S01]  /*3fd0*/  FENCE.VIEW.ASYNC.S ;  /* 0x00000000000073c6 */ /* 0x004ea20000000000 */
[----:B------:R-:W-:Y:S04]  /*3fe0*/  PRMT R0, RZ, 0x654, R0 ;  /* 0x00000654ff007816 */ /* 0x000fe80000000000 */
[----:B--2---:R2:W-:Y:S01]  /*3ff0*/  SYNCS.ARRIVE.TRANS64.RED.A1T0 RZ, [R0+URZ], RZ ;  /* 0x000000ff00ff79a7 */ /* 0x0045e200081004ff */
[----:B---3--:R-:W-:Y:S11]  /*4000*/  LOP3.LUT P3, RZ, R26, 0x1, RZ, 0xc0, !PT ;  /* 0x000000011aff7812 */ /* 0x008ff6000786c0ff */
[----:B------:R-:W-:Y:S02]  /*4010*/  @!UPT UIADD3 URZ, UPT, UPT, URZ, URZ, URZ ;  /* 0x000000fffffff290 */ /* 0x000fe4000fffe0ff */
[----:B------:R-:W-:Y:S02]  /*4020*/  @P3 MOV R13, R24 ;  /* 0x00000018000d3202 */ /* 0x000fe40000000f00 */
[----:B------:R-:W-:Y:S01]  /*4030*/  @P3 LOP3.LUT R8, R25, 0xffff, RZ, 0xc0, !PT ;  /* 0x0000ffff19083812 */ /* 0x000fe200078ec0ff */
[----:B--2---:R-:W-:Y:S06]  /*4040*/  @!P0 BRA `(.L_x_76) ;  /* 0x0000000000a48947 */ /* 0x004fec0003800000 */
[----:B-1----:R-:W-:Y:S01]  /*4050*/  IMAD.HI.U32 R35, R22, R7, RZ ;  /* 0x0000000716237227 */ /* 0x002fe200078e00ff */
[----:B------:R-:W-:Y:S02]  /*4060*/  ISETP.NE.AND P0, PT, R6, 0x1, PT ;  /* 0x000000010600780c */ /* 0x000fe40003f05270 */
[----:B------:R-:W-:Y:S01]  /*4070*/  ISETP.NE.AND P2, PT, R40, 0x1, PT ;  /* 0x000000012800780c */ /* 0x000fe20003f45270 */
[----:B----4-:R-:W-:Y:S01]  /*4080*/  IMAD.HI.U32 R34, R19, R16, RZ ;  /* 0x0000001013227227 */ /* 0x010fe200078e00ff */
[----:B------:R-:W-:Y:S02]  /*4090*/  SHF.R.U32.HI R35, RZ, R18, R35 ;  /* 0x00000012ff237219 */ /* 0x000fe40000011623 */
[----:B------:R-:W-:Y:S01]  /*40a0*/  ISETP.NE.AND P4, PT, R2, 0x1, PT ;  /* 0x000000010200780c */ /* 0x000fe20003f85270 */
[----:B------:R-:W-:Y:S01]  /*40b0*/  IMAD.HI.U32 R36, R13, R16, RZ ;  /* 0x000000100d247227 */ /* 0x000fe200078e00ff */
[----:B------:R-:W-:Y:S02]  /*40c0*/  SHF.R.U32.HI R34, RZ, R17, R34 ;  /* 0x00000011ff227219 */ /* 0x000fe40000011622 */
[----:B------:R-:W-:Y:S01]  /*40d0*/  SEL R3, R22, R35, !P0 ;  /* 0x0000002316037207 */ /* 0x000fe20004000000 */
[C---:B------:R-:W-:Y:S01]  /*40e0*/  IMAD.HI.U32 R35, R8.reuse, R7, RZ ;  /* 0x0000000708237227 */ /* 0x040fe200078e00ff */
[----:B------:R-:W-:Y:S02]  /*40f0*/  SEL R11, R19, R34, !P4 ;  /* 0x00000022130b7207 */ /* 0x000fe40006000000 */
[----:B------:R-:W-:Y:S01]  /*4100*/  SHF.R.U32.HI R36, RZ, R17, R36 ;  /* 0x00000011ff247219 */ /* 0x000fe20000011624 */
[----:B------:R-:W-:Y:S01]  /*4110*/  IMAD.HI.U32 R38, R3, R4, RZ ;  /* 0x0000000403267227 */ /* 0x000fe200078e00ff */
[----:B------:R-:W-:Y:S03]  /*4120*/  SHF.R.U32.HI R35, RZ, R18, R35 ;  /* 0x00000012ff237219 */ /* 0x000fe60000011623 */
[----:B------:R-:W-:Y:S01]  /*4130*/  IMAD.HI.U32 R34, R11, R4, RZ ;  /* 0x000000040b227227 */ /* 0x000fe200078e00ff */
[----:B------:R-:W-:Y:S02]  /*4140*/  @P2 SHF.R.U32.HI R3, RZ, R5, R38 ;  /* 0x00000005ff032219 */ /* 0x000fe40000011626 */
[----:B------:R-:W-:Y:S02]  /*4150*/  SEL R9, R8, R35, !P0 ;  /* 0x0000002308097207 */ /* 0x000fe40004000000 */
[----:B------:R-:W-:Y:S01]  /*4160*/  @P2 SHF.R.U32.HI R11, RZ, R5, R34 ;  /* 0x00000005ff0b2219 */ /* 0x000fe20000011622 */
[C---:B------:R-:W-:Y:S01]  /*4170*/  IMAD R10, R40.reuse, R3, RZ ;  /* 0x00000003280a7224 */ /* 0x040fe200078e02ff */
[----:B------:R-:W-:Y:S01]  /*4180*/  SEL R3, R13, R36, !P4 ;  /* 0x000000240d037207 */ /* 0x000fe20006000000 */
[C---:B------:R-:W-:Y:S03]  /*4190*/  IMAD.HI.U32 R14, R9.reuse, R4, RZ ;  /* 0x00000004090e7227 */ /* 0x040fe600078e00ff */
[----:B------:R-:W-:Y:S01]  /*41a0*/  ISETP.GE.AND P0, PT, R9, R10, PT ;  /* 0x0000000a0900720c */ /* 0x000fe20003f06270 */
[C---:B------:R-:W-:Y:S01]  /*41b0*/  IMAD R12, R40.reuse, R11, RZ ;  /* 0x0000000b280c7224 */ /* 0x040fe200078e02ff */
[-C--:B------:R-:W-:Y:S04]  /*41c0*/  SHF.R.U32.HI R14, RZ, R5.reuse, R14 ;  /* 0x00000005ff0e7219 */ /* 0x080fe8000001160e */
[----:B------:R-:W-:Y:S02]  /*41d0*/  ISETP.GE.OR P0, PT, R3, R12, P0 ;  /* 0x0000000c0300720c */ /* 0x000fe40000706670 */
[----:B------:R-:W-:Y:S05]  /*41e0*/  SEL R15, R9, R14, !P2 ;  /* 0x0000000e090f7207 */ /* 0x000fea0005000000 */
[----:B------:R-:W-:Y:S04]  /*41f0*/  IMAD.MOV R14, RZ, RZ, -R15 ;  /* 0x000000ffff0e7224 */ /* 0x000fe800078e0a0f */
[----:B------:R-:W-:Y:S02]  /*4200*/  IMAD R14, R40, R14, R9 ;  /* 0x0000000e280e7224 */ /* 0x000fe400078e0209 */
[C---:B------:R-:W-:Y:S05]  /*4210*/  @!P0 IMAD.HI.U32 R10, R3.reuse, R4, RZ ;  /* 0x00000004030a8227 */ /* 0x040fea00078e00ff */
[----:B------:R-:W-:Y:S04]  /*4220*/  @!P0 SHF.R.U32.HI R10, RZ, R5, R10 ;  /* 0x00000005ff0a8219 */ /* 0x000fe8000001160a */
[----:B------:R-:W-:Y:S01]  /*4230*/  @!P0 SEL R0, R3, R10, !P2 ;  /* 0x0000000a03008207 */ /* 0x000fe20005000000 */
[----:B------:R-:W-:Y:S03]  /*4240*/  IMAD.MOV R10, RZ, RZ, -R3 ;  /* 0x000000ffff0a7224 */ /* 0x000fe600078e0a03 */
[----:B------:R-:W-:Y:S01]  /*4250*/  @!P0 IADD3 R15, PT, PT, R15, -R0, RZ ;  /* 0x800000000f0f8210 */ /* 0x000fe20007ffe0ff */
[----:B------:R-:W-:Y:S01]  /*4260*/  @!P0 IMAD R0, R11, R14, R0 ;  /* 0x0000000e0b008224 */ /* 0x000fe200078e0200 */
[----:B------:R-:W-:Y:S01]  /*4270*/  IADD3 R11, PT, PT, -R9, RZ, RZ ;  /* 0x000000ff090b7210 */ /* 0x000fe20007ffe1ff */
[----:B------:R-:W-:Y:S02]  /*4280*/  IMAD R13, R2, R10, R13 ;  /* 0x0000000a020d7224 */ /* 0x000fe400078e020d */
[----:B------:R-:W-:Y:S02]  /*4290*/  @!P0 IMAD R9, R15, R40, R3 ;  /* 0x000000280f098224 */ /* 0x000fe400078e0203 */
[----:B------:R-:W-:Y:S02]  /*42a0*/  @!P0 IMAD.MOV.U32 R3, RZ, RZ, R0 ;  /* 0x000000ffff038224 */ /* 0x000fe400078e0000 */
[----:B------:R-:W-:Y:S02]  /*42b0*/  IMAD R8, R6, R11, R8 ;  /* 0x0000000b06087224 */ /* 0x000fe400078e0208 */
[----:B------:R-:W-:Y:S02]  /*42c0*/  IMAD R13, R3, R2, R13 ;  /* 0x00000002030d7224 */ /* 0x000fe400078e020d */
[----:B------:R-:W-:Y:S02]  /*42d0*/  IMAD R8, R9, R6, R8 ;  /* 0x0000000609087224 */ /* 0x000fe400078e0208 */
.L_x_76:
[----:B------:R-:W-:Y:S05]  /*42e0*/  BRA.U UP1, `(.L_x_77) ;  /* 0x0000000101107547 */ /* 0x000fea000b800000 */
[----:B------:R-:W-:Y:S04]  /*42f0*/  MOV R0, UR6 ;  /* 0x0000000600007c02 */ /* 0x000fe80008000f00 */
[----:B------:R-:W-:Y:S04]  /*4300*/  SHF.L.U32 R3, R0, 0x1f, RZ ;  /* 0x0000001f00037819 */ /* 0x000fe800000006ff */
[----:B------:R-:W2:Y:S02]  /*4310*/  SYNCS.PHASECHK.TRANS64.TRYWAIT P0, [UR7+0xe8], R3 ;  /* 0x0000e803ff0075a7 */ /* 0x000ea40008001107 */
[----:B--2---:R-:W-:Y:S05]  /*4320*/  @!P0 BRA `(.L_x_78) ;  /* 0x0000005800688947 */ /* 0x004fea0003800000 */
.L_x_77:
[----:B------:R-:W-:Y:S02]  /*4330*/  R2UR UR35, R21 ;  /* 0x00000000152372ca */ /* 0x000fe400000e0000 */
[----:B------:R-:W-:Y:S02]  /*4340*/  R2UR UR34, R20 ;  /* 0x00000000142272ca */ /* 0x000fe400000e0000 */
[----:B------:R-:W-:Y:S02]  /*4350*/  ISETP.NE.U32.AND P2, PT, RZ, UR4, PT ;  /* 0x00000004ff007c0c */ /* 0x000fe4000bf45070 */
[----:B------:R-:W-:Y:S02]  /*4360*/  SHF.L.U32 R12, R31, 0x1f, RZ ;  /* 0x0000001f1f0c7819 */ /* 0x000fe400000006ff */
[----:B------:R-:W-:Y:S05]  /*4370*/  ISETP.NE.AND.EX P2, PT, RZ, UR5, PT, P2 ;  /* 0x00000005ff007c0c */ /* 0x000fea000bf45320 */
[----:B------:R-:W-:Y:S02]  /*4380*/  USHF.L.U32 UR35, UR35, 0x6, URZ ;  /* 0x0000000623237899 */ /* 0x000fe400080006ff */
[----:B------:R-:W-:Y:S01]  /*4390*/  USHF.L.U32 UR34, UR34, 0x8, URZ ;  /* 0x0000000822227899 */ /* 0x000fe200080006ff */
[----:B------:R-:W-:Y:S11]  /*43a0*/  BRA.U !UP3, `(.L_x_79) ;  /* 0x000000010b347547 */ /* 0x000ff6000b800000 */
[----:B------:R-:W-:Y:S01]  /*43b0*/  UPLOP3.LUT UP0, UPT, UPT, UPT, UP2, 0x80, 0x8 ;  /* 0x000000000008789c */ /* 0x000fe20003f0f020 */
[----:B--2---:R-:W-:Y:S02]  /*43c0*/  HFMA2 R0, -RZ, RZ, 0, 5.9604644775390625e-08 ;  /* 0x00000001ff007431 */ /* 0x004fe400000001ff */
[----:B------:R-:W-:Y:S03]  /*43d0*/  IMAD.MOV.U32 R91, RZ, RZ, 0x1 ;  /* 0x00000001ff5b7424 */ /* 0x000fe600078e00ff */
[----:B------:R-:W-:Y:S05]  /*43e0*/  PLOP3.LUT P0, PT, PT, PT, UP0, 0x80, 0x8 ;  /* 0x000000000008781c */ /* 0x000fea0003f0f008 */
[----:B------:R-:W2:Y:S01]  /*43f0*/  @UP0 LDCU.64 UR10, c[0x0][0x888] ;  /* 0x00011100ff0a07ac */ /* 0x000ea20008000a00 */
[----:B------:R-:W-:Y:S07]  /*4400*/  @UP0 UIMAD UR8, UR36, UR4, URZ ;  /* 0x00000004240802a4 */ /* 0x000fee000f8e02ff */
[----:B------:R-:W-:Y:S01]  /*4410*/  @!P0 PRMT R91, R0, 0x7610, R91 ;  /* 0x00007610005b8816 */ /* 0x000fe2000000005b */
[----:B--2---:R-:W-:Y:S03]  /*4420*/  @UP0 UIMAD.WIDE UR10, UR8, 0x4, UR10 ;  /* 0x00000004080a08a5 */ /* 0x004fe6000f8e020a */
[----:B------:R-:W2:Y:S03]  /*4430*/  @!UP0 LDCU UR8, c[0x0][0x880] ;  /* 0x00011000ff0887ac */ /* 0x000ea60008000800 */
[----:B------:R-:W-:Y:S01]  /*4440*/  IMAD.U32 R10, RZ, RZ, UR10 ;  /* 0x0000000aff0a7e24 */ /* 0x000fe2000f8e00ff */
[----:B------:R-:W-:Y:S05]  /*4450*/  MOV R11, UR11 ;  /* 0x0000000b000b7c02 */ /* 0x000fea0008000f00 */
[----:B-----5:R3:W5:Y:S02]  /*4460*/  @P0 LDG.E R50, desc[UR46][R10.64] ;  /* 0x0000002e0a320981 */ /* 0x020764000c1e1900 */
[----:B--23--:R-:W-:Y:S07]  /*4470*/  @!P0 IMAD.U32 R50, RZ, RZ, UR8 ;  /* 0x00000008ff328e24 */ /* 0x00cfee000f8e00ff */
.L_x_79:
[----:B-----5:R-:W-:Y:S01]  /*4480*/  @!P2 ISETP.EQ.AND P0, PT, R50, RZ, PT ;  /* 0x000000ff3200a20c */ /* 0x020fe20003f02270 */
[----:B------:R-:W-:Y:S01]  /*4490*/  @!UPT UIADD3 URZ, UPT, UPT, URZ, URZ, URZ ;  /* 0x000000fffffff290 */ /* 0x000fe2000fffe0ff */
[----:B------:R-:W-:Y:S11]  /*44a0*/  @!P2 BRA `(.L_x_80) ;  /* 0x000000000014a947 */ /* 0x000ff60003800000 */
[----:B------:R-:W-:Y:S02]  /*44b0*/  LOP3.LUT P2, RZ, R91, 0xff, RZ, 0xc0, !PT ;  /* 0x000000ff5bff7812 */ /* 0x000fe4000784c0ff */
[----:B------:R-:W-:Y:S04]  /*44c0*/  PLOP3.LUT P0, PT, PT, PT, UP0, 0x80, 0x8 ;  /* 0x000000000008781c */ /* 0x000fe80003f0f008 */
[----:B------:R-:W-:Y:S07]  /*44d0*/  PLOP3.LUT P0, PT, P0, PT, PT, 0x8, 0x80 ;  /* 0x000000000080781c */ /* 0x000fee000070e170 */
[----:B------:R-:W-:Y:S11]  /*44e0*/  @P2 ISETP.EQ.AND P0, PT, R50, RZ, PT ;  /* 0x000000ff3200220c */ /* 0x000ff60003f02270 */
[----:B------:R-:W-:Y:S02]  /*44f0*/  @!UPT UIADD3 URZ, UPT, UPT, URZ, URZ, URZ ;  /* 0x000000fffffff290 */ /* 0x000fe4000fffe0ff */
.L_x_80:
[----:B------:R-:W3:Y:S01]  /*4500*/  SYNCS.PHASECHK.TRANS64.TRYWAIT P2, [UR7+0xc0], R12 ;  /* 0x0000c00cff0075a7 */ /* 0x000ee20008041107 */
[----:B------:R-:W-:Y:S04]  /*4510*/  ELECT P4, URZ, PT ;  /* 0x0000000000ff782f */ /* 0x000fe80003880000 */
[----:B------:R-:W-:Y:S11]  /*4520*/  PLOP3.LUT P4, PT, P0, P4, PT, 0xf2, 0x2f ;  /* 0x00000000002f781c */ /* 0x000ff60000789e72 */
[----:B------:R-:W-:Y:S02]  /*4530*/  @!UPT UIADD3 URZ, UPT, UPT, URZ, URZ, URZ ;  /* 0x000000fffffff290 */ /* 0x000fe4000fffe0ff */
[----:B-1----:R-:W-:Y:S05]  /*4540*/  @!P4 IADD3 R9, P0, PT, R32, 0x580, RZ ;  /* 0x000005802009c810 */ /* 0x002fea0007f1e0ff */
[----:B--2---:R-:W-:Y:S01]  /*4550*/  @!P4 IMAD.X R0, RZ, RZ, R33, P0 ;  /* 0x000000ffff00c224 */ /* 0x004fe200000e0621 */
[----:B---3--:R-:W-:Y:S07]  /*4560*/  @!P2 BRA `(.L_x_81) ;  /* 0x0000005400f0a947 */ /* 0x008fee0003800000 */
.L_x_174:
[----:B------:R-:W-:Y:S01]  /*4570*/  @!P4 R2UR UR8, R0 ;  /* 0x000000000008c2ca */ /* 0x000fe200000e0000 */
[----:B------:R-:W-:Y:S01]  /*4580*/  VOTEU.ALL UP1, P4 ;  /* 0x0000000000ff7886 */ /* 0x000fe20002020000 */
[----:B------:R-:W-:Y:S01]  /*4590*/  @!P4 R2UR UR9, R9 ;  /* 0x000000000909c2ca */ /* 0x000fe200000e0000 */
[----:B------:R-:W-:Y:S01]  /*45a0*/  @!P4 IMAD.MOV.U32 R0, RZ, RZ, 0x1000 ;  /* 0x00001000ff00c424 */ /* 0x000fe200078e00ff */
[----:B------:R-:W-:Y:S01]  /*45b0*/  UMOV UR10, 0x0 ;  /* 0x00000000000a7882 */ /* 0x000fe20000000000 */
[----:B------:R-:W-:Y:S01]  /*45c0*/  UMOV UR11, 0x10000000 ;  /* 0x10000000000b7882 */ /* 0x000fe20000000000 */
[----:B------:R-:W-:Y:S01]  /*45d0*/  @!UP1 UIADD3 UR32, UPT, UPT, UR7, 0x200, URZ ;  /* 0x0000020007209890 */ /* 0x000fe2000fffe0ff */
[----:B------:R-:W-:Y:S01]  /*45e0*/  @!P4 IADD3 R9, P0, PT, R32, 0x580, RZ ;  /* 0x000005802009c810 */ /* 0x000fe20007f1e0ff */
[----:B------:R-:W-:Y:S05]  /*45f0*/  VOTEU.ALL UP1, P4 ;  /* 0x0000000000ff7886 */ /* 0x000fea0002020000 */
[----:B------:R-:W-:Y:S01]  /*4600*/  IMAD.U32 R11, RZ, RZ, UR8 ;  /* 0x00000008ff0b7e24 */ /* 0x000fe2000f8e00ff */
[----:B------:R-:W-:Y:S01]  /*4610*/  UPRMT UR8, UR37, 0x654, UR33 ;  /* 0x0000065425087896 */ /* 0x000fe20008000021 */
[----:B------:R-:W-:Y:S03]  /*4620*/  IMAD.U32 R10, RZ, RZ, UR9 ;  /* 0x00000009ff0a7e24 */ /* 0x000fe6000f8e00ff */
[----:B------:R-:W-:Y:S02]  /*4630*/  @!P4 R2UR UR15, R11 ;  /* 0x000000000b0fc2ca */ /* 0x000fe400000e0000 */
[----:B------:R-:W-:Y:S11]  /*4640*/  @!P4 R2UR UR14, R10 ;  /* 0x000000000a0ec2ca */ /* 0x000ff600000e0000 */
[----:B------:R-:W-:Y:S02]  /*4650*/  @!UPT UIADD3 URZ, UPT, UPT, URZ, URZ, URZ ;  /* 0x000000fffffff290 */ /* 0x000fe4000fffe0ff */
[----:B------:R2:W-:Y:S01]  /*4660*/  @!UP1 UTMALDG.3D [UR32], [UR14], desc[UR10] ;  /* 0x00000a200e0095b4 */ /* 0x0005e20008011000 */
[----:B------:R3:W-:Y:S01]  /*4670*/  @!P4 SYNCS.ARRIVE.TRANS64.RED.A0TR RZ, [UR7+0xa0], R0 ;  /* 0x0000a000ffffc9a7 */ /* 0x0007e20008300407 */
[----:B------:R-:W-:Y:S01]  /*4680*/  SYNCS.ARRIVE.TRANS64.RED.A1T0 RZ, [UR8], RZ ;  /* 0x000000ffffff79a7 */ /* 0x000fe20008100408 */
[----:B---3--:R-:W-:Y:S01]  /*4690*/  @!P4 IMAD.X R0, RZ, RZ, R33, P0 ;  /* 0x000000ffff00c224 */ /* 0x008fe200000e0621 */
[----:B------:R-:W3:Y:S02]  /*46a0*/  SYNCS.PHASECHK.TRANS64.TRYWAIT P2, [UR7+0xc8], R12 ;  /* 0x0000c80cff0075a7 */ /* 0x000ee40008041107 */
[----:B--23--:R-:W-:Y:S05]  /*46b0*/  @!P2 BRA `(.L_x_82) ;  /* 0x0000005400b4a947 */ /* 0x00cfea0003800000 */
.L_x_176:
        /* <DEDUP_REMOVED lines=8> */
[----:B------:R-:W-:Y:S01]  /*4740*/  @!UP1 UIADD3 UR24, UPT, UPT, UR7, 0x1200, URZ ;  /* 0x0000120007189890 */ /* 0x000fe2000fffe0ff */
[----:B------:R-:W-:Y:S01]  /*4750*/  VOTEU.ALL UP1, P4 ;  /* 0x0000000000ff7886 */ /* 0x000fe20002020000 */
[----:B------:R-:W-:Y:S01]  /*4760*/  UMOV UR27, UR35 ;  /* 0x00000023001b7c82 */ /* 0x000fe20008000000 */
[----:B------:R-:W-:Y:S02]  /*4770*/  UMOV UR28, UR36 ;  /* 0x00000024001c7c82 */ /* 0x000fe40008000000 */
[----:B------:R-:W-:Y:S01]  /*4780*/  IMAD.U32 R11, RZ, RZ, UR8 ;  /* 0x00000008ff0b7e24 */ /* 0x000fe2000f8e00ff */
[----:B------:R-:W-:Y:S01]  /*4790*/  UPRMT UR8, UR37, 0x654, UR25 ;  /* 0x0000065425087896 */ /* 0x000fe20008000019 */
[----:B------:R-:W-:Y:S02]  /*47a0*/  IMAD.U32 R10, RZ, RZ, UR9 ;  /* 0x00000009ff0a7e24 */ /* 0x000fe4000f8e00ff */
[----:B------:R-:W-:Y:S01]  /*47b0*/  @!P4 IMAD.X R20, RZ, RZ, R33, P0 ;  /* 0x000000ffff14c224 */ /* 0x000fe200000e0621 */
[----:B------:R-:W-:Y:S02]  /*47c0*/  @!P4 R2UR UR15, R11 ;  /* 0x000000000b0fc2ca */ /* 0x000fe400000e0000 */
[----:B------:R-:W-:Y:S11]  /*47d0*/  @!P4 R2UR UR14, R10 ;  /* 0x000000000a0ec2ca */ /* 0x000ff600000e0000 */
[----:B------:R-:W-:Y:S02]  /*47e0*/  @!UPT UIADD3 URZ, UPT, UPT, URZ, URZ, URZ ;  /* 0x000000fffffff290 */ /* 0x000fe4000fffe0ff */
[----:B------:R2:W-:Y:S01]  /*47f0*/  @!UP1 UTMALDG.3D [UR24], [UR14], desc[UR10] ;  /* 0x00000a180e0095b4 */ /* 0x0005e20008011000 */
[----:B------:R2:W-:Y:S01]  /*4800*/  @!P4 SYNCS.ARRIVE.TRANS64.RED.A0TR RZ, [UR7+0xa8], R0 ;  /* 0x0000a800ffffc9a7 */ /* 0x0005e20008300407 */
[----:B------:R-:W-:Y:S01]  /*4810*/  SYNCS.ARRIVE.TRANS64.RED.A1T0 RZ, [UR8], RZ ;  /* 0x000000ffffff79a7 */ /* 0x000fe20008100408 */
[----:B------:R-:W3:Y:S02]  /*4820*/  SYNCS.PHASECHK.TRANS64.TRYWAIT P2, [UR7+0xd0], R12 ;  /* 0x0000d00cff0075a7 */ /* 0x000ee40008041107 */
[----:B--23--:R-:W-:Y:S05]  /*4830*/  @!P2 BRA `(.L_x_83) ;  /* 0x00000054006ca947 */ /* 0x00cfea0003800000 */
.L_x_178:
[----:B------:R-:W2:Y:S01]  /*4840*/  LDC.64 R14, c[0x0][0xb10] ;  /* 0x0002c400ff0e7b82 */ /* 0x000ea20000000a00 */
[----:B------:R-:W-:Y:S01]  /*4850*/  @!P4 R2UR UR8, R20 ;  /* 0x000000001408c2ca */ /* 0x000fe200000e0000 */
[----:B------:R-:W-:Y:S01]  /*4860*/  VOTEU.ALL UP1, P4 ;  /* 0x0000000000ff7886 */ /* 0x000fe20002020000 */
[----:B------:R-:W-:Y:S01]  /*4870*/  @!P4 R2UR UR9, R21 ;  /* 0x000000001509c2ca */ /* 0x000fe200000e0000 */
[----:B------:R-:W-:Y:S01]  /*4880*/  UMOV UR10, 0x0 ;  /* 0x00000000000a7882 */ /* 0x000fe20000000000 */
[----:B------:R-:W-:Y:S03]  /*4890*/  UMOV UR11, 0x10000000 ;  /* 0x10000000000b7882 */ /* 0x000fe60000000000 */
[----:B------:R-:W3:Y:S01]  /*48a0*/  LDC.64 R10, c[0x0][0xb18] ;  /* 0x0002c600ff0a7b82 */ /* 0x000ee20000000a00 */
[----:B------:R-:W-:Y:S01]  /*48b0*/  @!UP1 UIADD3 UR18, UPT, UPT, UR34, 0x80, URZ ;  /* 0x0000008022129890 */ /* 0x000fe2000fffe0ff */
[----:B------:R-:W-:Y:S01]  /*48c0*/  @P3 SHF.R.U32.HI R28, RZ, 0x10, R25 ;  /* 0x00000010ff1c3819 */ /* 0x000fe20000011619 */
[----:B------:R-:W-:Y:S01]  /*48d0*/  @!UP1 UIADD3 UR16, UPT, UPT, UR7, 0x2200, URZ ;  /* 0x0000220007109890 */ /* 0x000fe2000fffe0ff */
[----:B------:R-:W-:Y:S01]  /*48e0*/  VIADD R30, R30, 0x1 ;  /* 0x000000011e1e7836 */ /* 0x000fe20000000000 */
[----:B------:R-:W-:Y:S03]  /*48f0*/  VOTEU.ALL UP1, P4 ;  /* 0x0000000000ff7886 */ /* 0x000fe60002020000 */
[----:B------:R-:W5:Y:S01]  /*4900*/  @!P1 LDC R0, c[0x0][0xb20] ;  /* 0x0002c800ff009b82 */ /* 0x000f620000000800 */
[----:B------:R-:W-:Y:S01]  /*4910*/  UMOV UR19, UR35 ;  /* 0x0000002300137c82 */ /* 0x000fe20008000000 */
[----:B------:R-:W-:Y:S01]  /*4920*/  IMAD.U32 R21, RZ, RZ, UR8 ;  /* 0x00000008ff157e24 */ /* 0x000fe2000f8e00ff */
[----:B------:R-:W-:Y:S05]  /*4930*/  UMOV UR20, UR36 ;  /* 0x0000002400147c82 */ /* 0x000fea0008000000 */
[----:B-1----:R-:W1:Y:S01]  /*4940*/  @!P1 LDC R3, c[0x0][0xb0c] ;  /* 0x0002c300ff039b82 */ /* 0x002e620000000800 */
[----:B------:R-:W-:Y:S01]  /*4950*/  IMAD.U32 R20, RZ, RZ, UR9 ;  /* 0x00000009ff147e24 */ /* 0x000fe2000f8e00ff */
[----:B------:R-:W-:Y:S01]  /*4960*/  UPRMT UR8, UR37, 0x654, UR17 ;  /* 0x0000065425087896 */ /* 0x000fe20008000011 */
[----:B------:R-:W-:Y:S03]  /*4970*/  @!P4 R2UR UR15, R21 ;  /* 0x00000000150fc2ca */ /* 0x000fe600000e0000 */
[----:B------:R-:W-:Y:S01]  /*4980*/  @!P4 R2UR UR14, R20 ;  /* 0x00000000140ec2ca */ /* 0x000fe200000e0000 */
[----:B------:R-:W-:Y:S11]  /*4990*/  @!P4 IMAD.MOV.U32 R20, RZ, RZ, 0x1000 ;  /* 0x00001000ff14c424 */ /* 0x000ff600078e00ff */
[----:B------:R-:W-:Y:S01]  /*49a0*/  @!UPT UIADD3 URZ, UPT, UPT, URZ, URZ, URZ ;  /* 0x000000fffffff290 */ /* 0x000fe2000fffe0ff */
[----:B------:R1:W-:Y:S01]  /*49b0*/  @!UP1 UTMALDG.3D [UR16], [UR14], desc[UR10] ;  /* 0x00000a100e0095b4 */ /* 0x0003e20008011000 */
[----:B------:R1:W-:Y:S02]  /*49c0*/  @!P4 SYNCS.ARRIVE.TRANS64.RED.A0TR RZ, [UR7+0xb0], R20 ;  /* 0x0000b014ffffc9a7 */ /* 0x0003e40008300407 */
[----:B-1----:R-:W-:Y:S01]  /*49d0*/  @!P1 ISETP.NE.AND P2, PT, R3, 0x1, PT ;  /* 0x000000010300980c */ /* 0x002fe20003f45270 */
[C---:B--2---:R-:W-:Y:S01]  /*49e0*/  @!P1 IMAD.HI.U32 R14, R13.reuse, R14, RZ ;  /* 0x0000000e0d0e9227 */ /* 0x044fe200078e00ff */
[----:B---3--:R-:W-:Y:S03]  /*49f0*/  @!P1 ISETP.NE.AND P0, PT, R10, 0x1, PT ;  /* 0x000000010a00980c */ /* 0x008fe60003f05270 */
[C---:B------:R-:W-:Y:S01]  /*4a00*/  @!P1 IMAD.HI.U32 R11, R8.reuse, R11, RZ ;  /* 0x0000000b080b9227 */ /* 0x040fe200078e00ff */
[----:B------:R-:W-:Y:S04]  /*4a10*/  @!P1 SHF.R.U32.HI R14, RZ, R15, R14 ;  /* 0x0000000fff0e9219 */ /* 0x000fe8000001160e */
[----:B-----5:R-:W-:Y:S01]  /*4a20*/  @!P1 SHF.R.U32.HI R9, RZ, R0, R11 ;  /* 0x00000000ff099219 */ /* 0x020fe2000001160b */
[----:B------:R-:W-:Y:S01]  /*4a30*/  SYNCS.ARRIVE.TRANS64.RED.A1T0 RZ, [UR8], RZ ;  /* 0x000000ffffff79a7 */ /* 0x000fe20008100408 */
[----:B------:R-:W-:Y:S02]  /*4a40*/  @!P1 SEL R14, R13, R14, !P2 ;  /* 0x0000000e0d0e9207 */ /* 0x000fe40005000000 */
[----:B------:R-:W-:Y:S01]  /*4a50*/  @!P1 SEL R9, R8, R9, !P0 ;  /* 0x0000000908099207 */ /* 0x000fe20004000000 */
[----:B------:R-:W1:Y:S04]  /*4a60*/  SYNCS.PHASECHK.TRANS64.TRYWAIT P5, [UR7+0xd8], R12 ;  /* 0x0000d80cff0075a7 */ /* 0x000e6800080a1107 */
[----:B------:R-:W-:Y:S02]  /*4a70*/  @!P1 IMAD.IADD R0, R9, 0x1, -R14 ;  /* 0x0000000109009824 */ /* 0x000fe400078e0a0e */
[----:B------:R-:W-:Y:S02]  /*4a80*/  @!P1 IMAD.IADD R9, R14, 0x1, -R9 ;  /* 0x000000010e099824 */ /* 0x000fe400078e0a09 */
[----:B------:R-:W-:Y:S02]  /*4a90*/  @!P1 IMAD R13, R0, R3, R13 ;  /* 0x00000003000d9224 */ /* 0x000fe400078e020d */
[----:B------:R-:W-:Y:S01]  /*4aa0*/  @!P1 IMAD R8, R9, R10, R8 ;  /* 0x0000000a09089224 */ /* 0x000fe200078e0208 */
[----:B-1----:R-:W-:Y:S06]  /*4ab0*/  @!P5 BRA `(.L_x_84) ;  /* 0x0000005000e4d947 */ /* 0x002fec0003800000 */
.L_x_180:
[----:B-1----:R-:W-:Y:S01]  /*4ac0*/  @!P4 IADD3 R3, P0, PT, R32, 0x580, RZ ;  /* 0x000005802003c810 */ /* 0x002fe20007f1e0ff */
[----:B------:R-:W-:Y:S01]  /*4ad0*/  VOTEU.ALL UP1, P4 ;  /* 0x0000000000ff7886 */ /* 0x000fe20002020000 */
[----:B------:R-:W-:Y:S01]  /*4ae0*/  UMOV UR18, 0x0 ;  /* 0x0000000000127882 */ /* 0x000fe20000000000 */
[----:B------:R-:W-:Y:S01]  /*4af0*/  UMOV UR19, 0x10000000 ;  /* 0x1000000000137882 */ /* 0x000fe20000000000 */
[----:B------:R-:W-:Y:S01]  /*4b00*/  @!P4 R2UR UR9, R3 ;  /* 0x000000000309c2ca */ /* 0x000fe200000e0000 */
[----:B------:R-:W-:Y:S01]  /*4b10*/  @!P4 IMAD.X R0, RZ, RZ, R33, P0 ;  /* 0x000000ffff00c224 */ /* 0x000fe200000e0621 */
[----:B------:R-:W-:Y:S01]  /*4b20*/  @!UP1 UIADD3 UR10, UPT, UPT, UR34, 0xc0, URZ ;  /* 0x000000c0220a9890 */ /* 0x000fe2000fffe0ff */
[----:B------:R-:W-:Y:S01]  /*4b30*/  ISETP.NE.AND P0, PT, R30, 0x2, PT ;  /* 0x000000021e00780c */ /* 0x000fe20003f05270 */
[----:B------:R-:W-:Y:S01]  /*4b40*/  UMOV UR11, UR35 ;  /* 0x00000023000b7c82 */ /* 0x000fe20008000000 */
[----:B------:R-:W-:Y:S01]  /*4b50*/  UMOV UR12, UR36 ;  /* 0x00000024000c7c82 */ /* 0x000fe20008000000 */
[----:B------:R-:W-:Y:S01]  /*4b60*/  @!P4 R2UR UR8, R0 ;  /* 0x000000000008c2ca */ /* 0x000fe200000e0000 */
[----:B------:R-:W-:Y:S01]  /*4b70*/  IMAD.IADD R20, R8, 0x1, R83 ;  /* 0x0000000108147824 */ /* 0x000fe200078e0253 */
[----:B------:R-:W-:Y:S01]  /*4b80*/  @P3 R2UR UR36, R28 ;  /* 0x000000001c2432ca */ /* 0x000fe200000e0000 */
[----:B------:R-:W-:Y:S01]  /*4b90*/  IMAD.IADD R21, R13, 0x1, R90 ;  /* 0x000000010d157824 */ /* 0x000fe200078e025a */
[----:B------:R-:W-:Y:S02]  /*4ba0*/  SEL R0, RZ, 0x1, P0 ;  /* 0x00000001ff007807 */ /* 0x000fe40000000000 */
[----:B------:R-:W-:Y:S01]  /*4bb0*/  LOP3.LUT R31, R31, 0x1, RZ, 0x3c, !PT ;  /* 0x000000011f1f7812 */ /* 0x000fe200078e3cff */
[----:B------:R-:W-:Y:S01]  /*4bc0*/  IMAD.U32 R10, RZ, RZ, UR9 ;  /* 0x00000009ff0a7e24 */ /* 0x000fe2000f8e00ff */
[----:B------:R-:W-:Y:S01]  /*4bd0*/  @!UP1 UIADD3 UR9, UPT, UPT, UR7, 0xb8, URZ ;  /* 0x000000b807099890 */ /* 0x000fe2000fffe0ff */
[----:B------:R-:W-:Y:S02]  /*4be0*/  LOP3.LUT R29, R29, R0, RZ, 0x3c, !PT ;  /* 0x000000001d1d7212 */ /* 0x000fe400078e3cff */
[----:B------:R-:W-:Y:S02]  /*4bf0*/  SEL R30, R30, RZ, P0 ;  /* 0x000000ff1e1e7207 */ /* 0x000fe40000000000 */
[----:B------:R-:W-:Y:S01]  /*4c00*/  IMAD.U32 R11, RZ, RZ, UR8 ;  /* 0x00000008ff0b7e24 */ /* 0x000fe2000f8e00ff */
[----:B------:R-:W-:Y:S01]  /*4c10*/  @!P4 R2UR UR14, R10 ;  /* 0x000000000a0ec2ca */ /* 0x000fe200000e0000 */
[----:B------:R-:W-:Y:S01]  /*4c20*/  @!UP1 UIADD3 UR8, UPT, UPT, UR7, 0x3200, URZ ;  /* 0x0000320007089890 */ /* 0x000fe2000fffe0ff */
[----:B------:R-:W-:Y:S02]  /*4c30*/  VOTEU.ALL UP1, P4 ;  /* 0x0000000000ff7886 */ /* 0x000fe40002020000 */
[----:B------:R-:W-:Y:S11]  /*4c40*/  @!P4 R2UR UR15, R11 ;  /* 0x000000000b0fc2ca */ /* 0x000ff600000e0000 */
[----:B------:R-:W-:Y:S02]  /*4c50*/  @!UPT UIADD3 URZ, UPT, UPT, URZ, URZ, URZ ;  /* 0x000000fffffff290 */ /* 0x000fe4000fffe0ff */
[----:B------:R2:W-:Y:S01]  /*4c60*/  @!UP1 UTMALDG.3D [UR8], [UR14], desc[UR18] ;  /* 0x000012080e0095b4 */ /* 0x0005e20008011000 */
[----:B------:R2:W-:Y:S01]  /*4c70*/  @!P4 SYNCS.ARRIVE.TRANS64.RED.A0TR RZ, [UR7+0xb8], R23 ;  /* 0x0000b817ffffc9a7 */ /* 0x0005e20008300407 */
[----:B------:R-:W-:Y:S01]  /*4c80*/  UPLOP3.LUT UP1, UPT, UPT, UPT, UPT, 0x80, 0x8 ;  /* 0x000000000008789c */ /* 0x000fe20003f2f070 */
[----:B------:R-:W-:Y:S01]  /*4c90*/  SYNCS.ARRIVE.TRANS64.RED.A1T0 RZ, [UR13], RZ ;  /* 0x000000ffffff79a7 */ /* 0x000fe2000810040d */
[----:B------:R-:W-:Y:S09]  /*4ca0*/  @P3 BRA `(.L_x_85) ;  /* 0xfffffff000943947 */ /* 0x000ff2000383ffff */
[----:B------:R-:W-:-:S04]  /*4cb0*/  SHF.L.U32 R3, R31, 0x1f, RZ ;  /* 0x0000001f1f037819 */ /* 0x000fc800000006ff */
[----:B------:R-:W1:Y:S02]  /*4cc0*/  SYNCS.PHASECHK.TRANS64.TRYWAIT P0, [UR7+0xc0], R3 ;  /* 0x0000c003ff0075a7 */ /* 0x000e640008001107 */
[----:B-1----:R-:W-:Y:S05]  /*4cd0*/  @!P0 BRA `(.L_x_86) ;  /* 0x0000005000748947 */ /* 0x002fea0003800000 */
.L_x_182:
[----:B------:R-:W3:Y:S02]  /*4ce0*/  SYNCS.PHASECHK.TRANS64.TRYWAIT P0, [UR7+0xc8], R3 ;  /* 0x0000c803ff0075a7 */ /* 0x000ee40008001107 */
[----:B---3--:R-:W-:Y:S05]  /*4cf0*/  @!P0 BRA `(.L_x_87) ;  /* 0x0000005000848947 */ /* 0x008fea0003800000 */
.L_x_184:
[----:B------:R-:W3:Y:S02]  /*4d00*/  SYNCS.PHASECHK.TRANS64.TRYWAIT P0, [UR7+0xd0], R3 ;  /* 0x0000d003ff0075a7 */ /* 0x000ee40008001107 */
[----:B---3--:R-:W-:Y:S05]  /*4d10*/  @!P0 BRA `(.L_x_88) ;  /* 0x0000005000948947 */ /* 0x008fea0003800000 */
.L_x_186:
[----:B-1----:R-:W-:-:S07]  /*4d20*/  MOV R0, UR7 ;  /* 0x0000000700007c02 */ /* 0x002fce0008000f00 */
.L_x_89:
[----:B-1----:R-:W-:-:S04]  /*4d30*/  SHF.L.U32 R3, R31, 0x1f, RZ ;  /* 0x0000001f1f037819 */ /* 0x002fc800000006ff */
[----:B------:R1:W3:Y:S03]  /*4d40*/  SYNCS.PHASECHK.TRANS64.TRYWAIT P0, [R0+URZ+0xd8], R3 ;  /* 0x0000d803000075a7 */ /* 0x0002e600080011ff */
[----:B---3--:R-:W-:Y:S05]  /*4d50*/  @!P0 NANOSLEEP.SYNCS 0x989680 ;  /* 0x009896800000895d */ /* 0x008fea0003900000 */
[----:B------:R-:W3:Y:S02]  /*4d60*/  @!P0 SYNCS.PHASECHK.TRANS64 P0, [R0+URZ+0xd8], R3 ;  /* 0x0000d803000085a7 */ /* 0x000ee400080010ff */
[----:B--23--:R-:W-:Y:S05]  /*4d70*/  @P0 EXIT ;  /* 0x000000000000094d */ /* 0x00cfea0003800000 */
[----:B------:R-:W-:Y:S05]  /*4d80*/  BRA `(.L_x_89) ;  /* 0xfffffffc00e87947 */ /* 0x000fea000383ffff */
.L_x_74:
[----:B------:R-:W-:-:S06]  /*4d90*/  UISETP.GE.AND UP1, UPT, UR8, 0x4, UPT ;  /* 0x000000040800788c */ /* 0x000fcc000bf26270 */
[----:B------:R-:W-:-:S13]  /*4da0*/  PLOP3.LUT P0, PT, PT, PT, UP1, 0x80, 0x8 ;  /* 0x000000000008781c */ /* 0x000fda0003f0f018 */
[----:B------:R-:W-:Y:S05]  /*4db0*/  @!P0 EXIT ;  /* 0x000000000000894d */ /* 0x000fea0003800000 */
[----:B------:R-:W-:Y:S01]  /*4dc0*/  BAR.SYNC.DEFER_BLOCKING 0x6, 0xa0 ;  /* 0x0182800000007b1d */ /* 0x000fe20000010000 */
[C---:B------:R-:W-:Y:S01]  /*4dd0*/  IMAD.SHL.U32 R2, R103.reuse, 0x40, RZ ;  /* 0x0000004067027824 */ /* 0x040fe200078e00ff */
[C---:B------:R-:W-:Y:S01]  /*4de0*/  LOP3.LUT R105, R103.reuse, 0x60, RZ, 0xc0, !PT ;  /* 0x0000006067697812 */ /* 0x040fe200078ec0ff */
[C---:B------:R-:W-:Y:S02]  /*4df0*/  IMAD.SHL.U32 R95, R103.reuse, 0x20, RZ ;  /* 0x00000020675f7824 */ /* 0x040fe400078e00ff */
[----:B------:R-:W-:Y:S02]  /*4e00*/  HFMA2 R44, -RZ, RZ, 0, 0 ;  /* 0x00000000ff2c7431 */ /* 0x000fe400000001ff */
[C---:B------:R-:W-:Y:S01]  /*4e10*/  IMAD.SHL.U32 R0, R103.reuse, 0x8, RZ ;  /* 0x0000000867007824 */ /* 0x040fe200078e00ff */
[----:B------:R-:W-:Y:S01]  /*4e20*/  UMOV UR49, 0x400 ;  /* 0x0000040000317882 */ /* 0x000fe20000000000 */
[----:B------:R-:W1:Y:S01]  /*4e30*/  LDC R93, c[0x0][0x370] ;  /* 0x0000dc00ff5d7b82 */ /* 0x000e620000000800 */
[----:B------:R-:W-:Y:S01]  /*4e40*/  ULEA UR49, UR37, UR49, 0x18 ;  /* 0x0000003125317291 */ /* 0x000fe2000f8ec0ff */
[----:B------:R-:W-:Y:S01]  /*4e50*/  LOP3.LUT R5, R2, 0x180, RZ, 0xc0, !PT ;  /* 0x0000018002057812 */ /* 0x000fe200078ec0ff */
[----:B------:R-:W-:Y:S01]  /*4e60*/  IMAD.U32 R46, R103, 0x10000, RZ ;  /* 0x00010000672e7824 */ /* 0x000fe200078e00ff */
[----:B------:R-:W-:Y:S01]  /*4e70*/  LOP3.LUT R95, R95, 0xc00, RZ, 0xc0, !PT ;  /* 0x00000c005f5f7812 */ /* 0x000fe200078ec0ff */
[----:B------:R-:W-:Y:S01]  /*4e80*/  UIADD3 UR4, UPT, UPT, UR49, 0x4200, URZ ;  /* 0x0000420031047890 */ /* 0x000fe2000fffe0ff */
[----:B------:R-:W-:Y:S01]  /*4e90*/  LOP3.LUT R0, R5, 0x30, R0, 0xf8, !PT ;  /* 0x0000003005007812 */ /* 0x000fe200078ef800 */
[----:B------:R-:W-:Y:S01]  /*4ea0*/  IMAD.SHL.U32 R5, R103, 0x2, RZ ;  /* 0x0000000267057824 */ /* 0x000fe200078e00ff */
[----:B------:R-:W2:Y:S01]  /*4eb0*/  LDC R42, c[0x0][0xb0c] ;  /* 0x0002c300ff2a7b82 */ /* 0x000ea20000000800 */
[----:B------:R-:W-:Y:S01]  /*4ec0*/  LOP3.LUT R95, R95, 0x40, R2, 0xf8, !PT ;  /* 0x000000405f5f7812 */ /* 0x000fe200078ef802 */
[----:B------:R-:W-:Y:S01]  /*4ed0*/  IMAD.MOV.U32 R102, RZ, RZ, RZ ;  /* 0x000000ffff667224 */ /* 0x000fe200078e00ff */
[----:B------:R-:W-:Y:S01]  /*4ee0*/  LOP3.LUT R46, R46, 0x600000, RZ, 0xc0, !PT ;  /* 0x006000002e2e7812 */ /* 0x000fe200078ec0ff */
[----:B------:R-:W-:Y:S01]  /*4ef0*/  IMAD.MOV.U32 R107, RZ, RZ, RZ ;  /* 0x000000ffff6b7224 */ /* 0x000fe200078e00ff */
[----:B------:R-:W-:-:S02]  /*4f00*/  LOP3.LUT R0, R0, 0x20, R5, 0x78, !PT ;  /* 0x0000002000007812 */ /* 0x000fc400078e7805 */
[----:B------:R-:W-:Y:S02]  /*4f10*/  CS2R R100, SRZ ;  /* 0x0000000000647805 */ /* 0x000fe4000001ff00 */
[----:B------:R-:W-:Y:S01]  /*4f20*/  LOP3.LUT R95, R95, 0x200, R2, 0xf8, !PT ;  /* 0x000002005f5f7812 */ /* 0x000fe200078ef802 */
[----:B------:R-:W4:Y:S01]  /*4f30*/  LDC R92, c[0x0][0xb20] ;  /* 0x0002c800ff5c7b82 */ /* 0x000f220000000800 */
[----:B------:R-:W3:Y:S01]  /*4f40*/  LDS R3, [UR49+0x1a0] ;  /* 0x0001a031ff037984 */ /* 0x000ee20008000800 */
[----:B------:R-:W-:Y:S01]  /*4f50*/  LOP3.LUT R103, R103, 0x2, RZ, 0xc0, !PT ;  /* 0x0000000267677812 */ /* 0x000fe200078ec0ff */
[----:B------:R-:W-:Y:S01]  /*4f60*/  IMAD.MOV.U32 R99, RZ, RZ, RZ ;  /* 0x000000ffff637224 */ /* 0x000fe200078e00ff */
[----:B------:R-:W-:Y:S01]  /*4f70*/  LOP3.LUT R95, R95, R0, RZ, 0xfc, !PT ;  /* 0x000000005f5f7212 */ /* 0x000fe200078efcff */
[----:B------:R-:W-:Y:S01]  /*4f80*/  IMAD.U32 R104, RZ, RZ, UR4 ;  /* 0x00000004ff687e24 */ /* 0x000fe2000f8e00ff */
[----:B------:R-:W-:Y:S01]  /*4f90*/  IADD3 R97, PT, PT, -R103, RZ, RZ ;  /* 0x000000ff67617210 */ /* 0x000fe20007ffe1ff */
[----:B------:R-:W1:Y:S01]  /*4fa0*/  LDCU.64 UR52, c[0x0][0x348] ;  /* 0x00006900ff3477ac */ /* 0x000e620008000a00 */
[----:B------:R-:W1:Y:S01]  /*4fb0*/  LDC R41, c[0x0][0xb30] ;  /* 0x0002cc00ff297b82 */ /* 0x000e620000000800 */
[----:B------:R-:W1:Y:S01]  /*4fc0*/  LDCU.64 UR38, c[0x0][0x888] ;  /* 0x00011100ff2677ac */ /* 0x000e620008000a00 */
[----:B------:R-:W1:Y:S06]  /*4fd0*/  LDCU.64 UR44, c[0x0][0x890] ;  /* 0x00011200ff2c77ac */ /* 0x000e6c0008000a00 */
[----:B------:R-:W1:Y:S01]  /*4fe0*/  LDC.64 R88, c[0x0][0xb10] ;  /* 0x0002c400ff587b82 */ /* 0x000e620000000a00 */
[----:B------:R-:W-:-:S07]  /*4ff0*/  UIADD3 UR48, UPT, UPT, UR49, 0x200, URZ ;  /* 0x0000020031307890 */ /* 0x000fce000fffe0ff */
[----:B------:R-:W1:Y:S08]  /*5000*/  LDC.64 R38, c[0x0][0xb18] ;  /* 0x0002c600ff267b82 */ /* 0x000e700000000a00 */
[----:B------:R-:W1:Y:S08]  /*5010*/  LDC.64 R36, c[0x0][0xb28] ;  /* 0x0002ca00ff247b82 */ /* 0x000e700000000a00 */
[----:B------:R-:W1:Y:S01]  /*5020*/  LDC.64 R86, c[0x0][0x8b0] ;  /* 0x00022c00ff567b82 */ /* 0x000e620000000a00 */
[----:B---3--:R-:W-:-:S07]  /*5030*/  IMAD.IADD R46, R3, 0x1, R46 ;  /* 0x00000001032e7824 */ /* 0x008fce00078e022e */
[----:B------:R-:W3:Y:S08]  /*5040*/  LDC.64 R84, c[0x0][0x8a8] ;  /* 0x00022a00ff547b82 */ /* 0x000ef00000000a00 */
[----:B--2-4-:R-:W1:Y:S02]  /*5050*/  LDC R94, c[0x0][0x374] ;  /* 0x0000dd00ff5e7b82 */ /* 0x014e640000000800 */
.L_x_131:
[----:B------:R-:W-:Y:S02]  /*5060*/  LEA R0, R107, UR49, 0x3 ;  /* 0x000000316b007c11 */ /* 0x000fe4000f8e18ff */
[----:B------:R-:W-:Y:S02]  /*5070*/  SHF.L.U32 R3, R101, 0x1f, RZ ;  /* 0x0000001f65037819 */ /* 0x000fe400000006ff */
[----:B------:R-:W-:Y:S02]  /*5080*/  LEA R16, R107, UR49, 0x4 ;  /* 0x000000316b107c11 */ /* 0x000fe4000f8e20ff */
[----:B------:R-:W2:Y:S02]  /*5090*/  SYNCS.PHASECHK.TRANS64.TRYWAIT P0, [R0+URZ+0xf0], R3 ;  /* 0x0000f003000075a7 */ /* 0x000ea400080011ff */
[----:B-12---:R-:W-:Y:S05]  /*50a0*/  @!P0 BRA `(.L_x_90) ;  /* 0x0000004c00c88947 */ /* 0x006fea0003800000 */
.L_x_187:
[----:B------:R-:W4:Y:S01]  /*50b0*/  LDC.64 R12, c[0x0][0xb10] ;  /* 0x0002c400ff0c7b82 */ /* 0x000f220000000a00 */
[----:B------:R-:W3:Y:S01]  /*50c0*/  LDS.128 R16, [R16+0x180] ;  /* 0x0001800010107984 */ /* 0x000ee20000000c00 */
[----:B-1----:R-:W-:Y:S01]  /*50d0*/  ISETP.NE.AND P1, PT, R41, 0x1, PT ;  /* 0x000000012900780c */ /* 0x002fe20003f25270 */
[----:B--2---:R-:W-:Y:S01]  /*50e0*/  VIADD R0, R0, 0x100 ;  /* 0x0000010000007836 */ /* 0x004fe20000000000 */
[----:B------:R-:W-:Y:S04]  /*50f0*/  ISETP.GE.AND P0, PT, R40, 0x1, PT ;  /* 0x000000012800780c */ /* 0x000fe80003f06270 */
[----:B------:R-:W1:Y:S01]  /*5100*/  LDC.64 R10, c[0x0][0xb18] ;  /* 0x0002c600ff0a7b82 */ /* 0x000e620000000a00 */
[----:B------:R-:W-:Y:S01]  /*5110*/  PRMT R0, RZ, 0x654, R0 ;  /* 0x00000654ff007816 */ /* 0x000fe20000000000 */
[----:B------:R-:W-:Y:S01]  /*5120*/  @!PT LDS RZ, [RZ] ;  /* 0x00000000fffff984 */ /* 0x000fe20000000800 */
[----:B------:R-:W-:Y:S01]  /*5130*/  @!PT LDS RZ, [RZ] ;  /* 0x00000000fffff984 */ /* 0x000fe20000000800 */
[----:B------:R-:W-:Y:S01]  /*5140*/  @!PT LDS RZ, [RZ] ;  /* 0x00000000fffff984 */ /* 0x000fe20000000800 */
[----:B------:R-:W-:Y:S01]  /*5150*/  @!PT LDS RZ, [RZ] ;  /* 0x00000000fffff984 */ /* 0x000fe20000000800 */
[----:B------:R2:W-:Y:S06]  /*5160*/  MEMBAR.ALL.CTA ;  /* 0x0000000000007992 */ /* 0x0005ec0000008000 */
[----:B--2---:R-:W2:Y:S01]  /*5170*/  FENCE.VIEW.ASYNC.S ;  /* 0x00000000000073c6 */ /* 0x004ea20000000000 */
[----:B------:R-:W1:Y:S08]  /*5180*/  @!P1 LDC R14, c[0x0][0xb20] ;  /* 0x0002c800ff0e9b82 */ /* 0x000e700000000800 */
[----:B------:R-:W1:Y:S01]  /*5190*/  @!P1 LDC R9, c[0x0][0xb0c] ;  /* 0x0002c300ff099b82 */ /* 0x000e620000000800 */
[----:B--2---:R2:W-:Y:S01]  /*51a0*/  SYNCS.ARRIVE.TRANS64.RED.A1T0 RZ, [R0+URZ], RZ ;  /* 0x000000ff00ff79a7 */ /* 0x0045e200081004ff */
[----:B---3--:R-:W-:Y:S04]  /*51b0*/  LOP3.LUT P4, RZ, R18, 0x1, RZ, 0xc0, !PT ;  /* 0x0000000112ff7812 */ /* 0x008fe8000788c0ff */
[----:B------:R-:W-:Y:S09]  /*51c0*/  P2R R106, PR, RZ, 0x10 ;  /* 0x00000010ff6a7803 */ /* 0x000ff20000000000 */
[----:B------:R-:W-:Y:S02]  /*51d0*/  @P4 MOV R45, R16 ;  /* 0x00000010002d4202 */ /* 0x000fe40000000f00 */
[----:B------:R-:W-:Y:S01]  /*51e0*/  @P4 LOP3.LUT R43, R17, 0xffff, RZ, 0xc0, !PT ;  /* 0x0000ffff112b4812 */ /* 0x000fe200078ec0ff */
[----:B--2-4-:R-:W-:Y:S06]  /*51f0*/  @!P0 BRA `(.L_x_91) ;  /* 0x0000000000a48947 */ /* 0x014fec0003800000 */
[----:B------:R-:W-:Y:S01]  /*5200*/  IMAD.HI.U32 R23, R94, R39, RZ ;  /* 0x000000275e177227 */ /* 0x000fe200078e00ff */
[----:B------:R-:W-:Y:S02]  /*5210*/  ISETP.NE.AND P0, PT, R38, 0x1, PT ;  /* 0x000000012600780c */ /* 0x000fe40003f05270 */
[----:B------:R-:W-:Y:S01]  /*5220*/  ISETP.NE.AND P2, PT, R40, 0x1, PT ;  /* 0x000000012800780c */ /* 0x000fe20003f45270 */
[----:B------:R-:W-:Y:S01]  /*5230*/  IMAD.HI.U32 R22, R93, R88, RZ ;  /* 0x000000585d167227 */ /* 0x000fe200078e00ff */
[----:B------:R-:W-:Y:S02]  /*5240*/  SHF.R.U32.HI R23, RZ, R92, R23 ;  /* 0x0000005cff177219 */ /* 0x000fe40000011617 */
[----:B------:R-:W-:Y:S01]  /*5250*/  ISETP.NE.AND P3, PT, R42, 0x1, PT ;  /* 0x000000012a00780c */ /* 0x000fe20003f65270 */
[----:B------:R-:W-:Y:S01]  /*5260*/  IMAD.HI.U32 R26, R45, R88, RZ ;  /* 0x000000582d1a7227 */ /* 0x000fe200078e00ff */
[----:B------:R-:W-:Y:S02]  /*5270*/  SHF.R.U32.HI R22, RZ, R89, R22 ;  /* 0x00000059ff167219 */ /* 0x000fe40000011616 */
[----:B------:R-:W-:Y:S01]  /*5280*/  SEL R3, R94, R23, !P0 ;  /* 0x000000175e037207 */ /* 0x000fe20004000000 */
[----:B------:R-:W-:Y:S01]  /*5290*/  IMAD.HI.U32 R23, R43, R39, RZ ;  /* 0x000000272b177227 */ /* 0x000fe200078e00ff */
[----:B------:R-:W-:Y:S02]  /*52a0*/  SEL R7, R93, R22, !P3 ;  /* 0x000000165d077207 */ /* 0x000fe40005800000 */
[----:B------:R-:W-:Y:S01]  /*52b0*/  SHF.R.U32.HI R26, RZ, R89, R26 ;  /* 0x00000059ff1a7219 */ /* 0x000fe2000001161a */
[-C--:B------:R-:W-:Y:S04]  /*52c0*/  IMAD.HI.U32 R22, R3, R36.reuse, RZ ;  /* 0x0000002403167227 */ /* 0x080fe800078e00ff */
[----:B------:R-:W-:Y:S01]  /*52d0*/  IMAD.HI.U32 R24, R7, R36, RZ ;  /* 0x0000002407187227 */ /* 0x000fe200078e00ff */
[-C--:B------:R-:W-:Y:S02]  /*52e0*/  @P2 SHF.R.U32.HI R3, RZ, R37.reuse, R22 ;  /* 0x00000025ff032219 */ /* 0x080fe40000011616 */
[----:B------:R-:W-:Y:S02]  /*52f0*/  SHF.R.U32.HI R22, RZ, R92, R23 ;  /* 0x0000005cff167219 */ /* 0x000fe40000011617 */
[----:B------:R-:W-:Y:S01]  /*5300*/  @P2 SHF.R.U32.HI R7, RZ, R37, R24 ;  /* 0x00000025ff072219 */ /* 0x000fe20000011618 */
[C---:B------:R-:W-:Y:S01]  /*5310*/  IMAD R2, R40.reuse, R3, RZ ;  /* 0x0000000328027224 */ /* 0x040fe200078e02ff */
[----:B------:R-:W-:Y:S02]  /*5320*/  SEL R5, R43, R22, !P0 ;  /* 0x000000162b057207 */ /* 0x000fe40004000000 */
[----:B------:R-:W-:Y:S01]  /*5330*/  SEL R3, R45, R26, !P3 ;  /* 0x0000001a2d037207 */ /* 0x000fe20005800000 */
[----:B------:R-:W-:Y:S01]  /*5340*/  IMAD R4, R40, R7, RZ ;  /* 0x0000000728047224 */ /* 0x000fe200078e02ff */
[C---:B------:R-:W-:Y:S01]  /*5350*/  ISETP.GE.AND P0, PT, R5.reuse, R2, PT ;  /* 0x000000020500720c */ /* 0x040fe20003f06270 */
[----:B------:R-:W-:Y:S03]  /*5360*/  IMAD.HI.U32 R6, R5, R36, RZ ;  /* 0x0000002405067227 */ /* 0x000fe600078e00ff */
[----:B------:R-:W-:Y:S01]  /*5370*/  ISETP.GE.OR P0, PT, R3, R4, P0 ;  /* 0x000000040300720c */ /* 0x000fe20000706670 */
[----:B------:R-:W-:Y:S01]  /*5380*/  IMAD.MOV R4, RZ, RZ, -R3 ;  /* 0x000000ffff047224 */ /* 0x000fe200078e0a03 */
[-C--:B------:R-:W-:Y:S03]  /*5390*/  SHF.R.U32.HI R6, RZ, R37.reuse, R6 ;  /* 0x00000025ff067219 */ /* 0x080fe60000011606 */
[----:B------:R-:W-:Y:S01]  /*53a0*/  IMAD R45, R42, R4, R45 ;  /* 0x000000042a2d7224 */ /* 0x000fe200078e022d */
[----:B------:R-:W-:Y:S05]  /*53b0*/  SEL R15, R5, R6, !P2 ;  /* 0x00000006050f7207 */ /* 0x000fea0005000000 */
[----:B------:R-:W-:Y:S02]  /*53c0*/  IMAD.MOV R6, RZ, RZ, -R15 ;  /* 0x000000ffff067224 */ /* 0x000fe400078e0a0f */
[C---:B------:R-:W-:Y:S04]  /*53d0*/  @!P0 IMAD.HI.U32 R2, R3.reuse, R36, RZ ;  /* 0x0000002403028227 */ /* 0x040fe800078e00ff */
[----:B------:R-:W-:Y:S01]  /*53e0*/  IMAD R6, R40, R6, R5 ;  /* 0x0000000628067224 */ /* 0x000fe200078e0205 */
[----:B------:R-:W-:Y:S04]  /*53f0*/  @!P0 SHF.R.U32.HI R2, RZ, R37, R2 ;  /* 0x00000025ff028219 */ /* 0x000fe80000011602 */
[----:B------:R-:W-:Y:S02]  /*5400*/  @!P0 SEL R0, R3, R2, !P2 ;  /* 0x0000000203008207 */ /* 0x000fe40005000000 */
[----:B------:R-:W-:Y:S02]  /*5410*/  IADD3 R2, PT, PT, -R5, RZ, RZ ;  /* 0x000000ff05027210 */ /* 0x000fe40007ffe1ff */
[----:B------:R-:W-:Y:S01]  /*5420*/  @!P0 IADD3 R8, PT, PT, R15, -R0, RZ ;  /* 0x800000000f088210 */ /* 0x000fe20007ffe0ff */
[----:B------:R-:W-:Y:S02]  /*5430*/  @!P0 IMAD R0, R7, R6, R0 ;  /* 0x0000000607008224 */ /* 0x000fe400078e0200 */
[----:B------:R-:W-:Y:S02]  /*5440*/  IMAD R43, R38, R2, R43 ;  /* 0x00000002262b7224 */ /* 0x000fe400078e022b */
[----:B------:R-:W-:Y:S02]  /*5450*/  @!P0 IMAD R5, R8, R40, R3 ;  /* 0x0000002808058224 */ /* 0x000fe400078e0203 */
[----:B------:R-:W-:Y:S04]  /*5460*/  @!P0 IMAD.MOV.U32 R3, RZ, RZ, R0 ;  /* 0x000000ffff038224 */ /* 0x000fe800078e0000 */
[----:B------:R-:W-:Y:S02]  /*5470*/  IMAD R45, R3, R42, R45 ;  /* 0x0000002a032d7224 */ /* 0x000fe400078e022d */
[----:B------:R-:W-:Y:S07]  /*5480*/  IMAD R43, R5, R38, R43 ;  /* 0x00000026052b7224 */ /* 0x000fee00078e022b */
.L_x_91:
[----:B-1----:R-:W-:Y:S01]  /*5490*/  @!P1 ISETP.NE.AND P0, PT, R10, 0x1, PT ;  /* 0x000000010a00980c */ /* 0x002fe20003f05270 */
[----:B------:R-:W-:Y:S01]  /*54a0*/  @!P1 IMAD.HI.U32 R0, R45, R12, RZ ;  /* 0x0000000c2d009227 */ /* 0x000fe200078e00ff */
[----:B------:R-:W-:Y:S01]  /*54b0*/  @!P1 ISETP.NE.AND P2, PT, R9, 0x1, PT ;  /* 0x000000010900980c */ /* 0x000fe20003f45270 */
[----:B------:R-:W-:Y:S01]  /*54c0*/  ULOP3.LUT UP0, URZ, UR48, 0x1b0, URZ, 0xc0, !UPT ;  /* 0x000001b030ff7892 */ /* 0x000fe2000f80c0ff */
[----:B------:R-:W-:Y:S01]  /*54d0*/  R2UR UR42, R21 ;  /* 0x00000000152a72ca */ /* 0x000fe200000e0000 */
[----:B------:R-:W-:Y:S01]  /*54e0*/  @!P1 IMAD.HI.U32 R3, R43, R11, RZ ;  /* 0x0000000b2b039227 */ /* 0x000fe200078e00ff */
[----:B------:R-:W-:Y:S02]  /*54f0*/  @!P1 SHF.R.U32.HI R0, RZ, R13, R0 ;  /* 0x0000000dff009219 */ /* 0x000fe40000011600 */
[----:B------:R-:W-:Y:S01]  /*5500*/  R2UR UR41, R20 ;  /* 0x00000000142972ca */ /* 0x000fe200000e0000 */
[----:B------:R-:W-:Y:S01]  /*5510*/  VIADD R107, R107, 0x1 ;  /* 0x000000016b6b7836 */ /* 0x000fe20000000000 */
[----:B------:R-:W-:Y:S02]  /*5520*/  @!P1 SHF.R.U32.HI R2, RZ, R14, R3 ;  /* 0x0000000eff029219 */ /* 0x000fe40000011603 */
[----:B------:R-:W-:Y:S02]  /*5530*/  @!P1 SEL R3, R45, R0, !P2 ;  /* 0x000000002d039207 */ /* 0x000fe40005000000 */
[----:B------:R-:W-:Y:S02]  /*5540*/  @!P1 SEL R2, R43, R2, !P0 ;  /* 0x000000022b029207 */ /* 0x000fe40004000000 */
[----:B------:R-:W-:Y:S01]  /*5550*/  @P4 SHF.R.U32.HI R98, RZ, 0x10, R17 ;  /* 0x00000010ff624819 */ /* 0x000fe20000011611 */
[----:B------:R-:W-:Y:S02]  /*5560*/  USHF.L.U32 UR42, UR42, 0x6, URZ ;  /* 0x000000062a2a7899 */ /* 0x000fe400080006ff */
[----:B------:R-:W-:Y:S02]  /*5570*/  @!P1 IMAD.IADD R0, R2, 0x1, -R3 ;  /* 0x0000000102009824 */ /* 0x000fe400078e0a03 */
[----:B------:R-:W-:Y:S01]  /*5580*/  @!P1 IMAD.IADD R2, R3, 0x1, -R2 ;  /* 0x0000000103029824 */ /* 0x000fe200078e0a02 */
[----:B------:R-:W-:Y:S01]  /*5590*/  USHF.L.U32 UR41, UR41, 0x8, URZ ;  /* 0x0000000829297899 */ /* 0x000fe200080006ff */
[----:B------:R-:W-:Y:S02]  /*55a0*/  @!P1 IMAD R45, R0, R9, R45 ;  /* 0x00000009002d9224 */ /* 0x000fe400078e022d */
[----:B------:R-:W-:Y:S01]  /*55b0*/  @!P1 IMAD R43, R2, R10, R43 ;  /* 0x0000000a022b9224 */ /* 0x000fe200078e022b */
[----:B------:R-:W-:Y:S08]  /*55c0*/  BRA.U !UP0, `(.L_x_92) ;  /* 0x0000000108407547 */ /* 0x000ff0000b800000 */
[----:B------:R-:W1:Y:S01]  /*55d0*/  LDCU.64 UR8, c[0x4][0x88] ;  /* 0x01001100ff0877ac */ /* 0x000e620008000a00 */
[----:B------:R-:W-:Y:S01]  /*55e0*/  MOV R3, 0x0 ;  /* 0x0000000000037802 */ /* 0x000fe20000000f00 */
[----:B------:R-:W-:Y:S02]  /*55f0*/  HFMA2 R12, -RZ, RZ, 0, 5.9604644775390625e-08 ;  /* 0x00000001ff0c7431 */ /* 0x000fe400000001ff */
[----:B------:R-:W-:Y:S02]  /*5600*/  IMAD.MOV.U32 R8, RZ, RZ, 0x70 ;  /* 0x00000070ff087424 */ /* 0x000fe400078e00ff */
[----:B------:R-:W-:Y:S01]  /*5610*/  IMAD.MOV.U32 R13, RZ, RZ, RZ ;  /* 0x000000ffff0d7224 */ /* 0x000fe200078e00ff */
[----:B------:R-:W2:Y:S01]  /*5620*/  LDCU.64 UR6, c[0x4][0x90] ;  /* 0x01001200ff0677ac */ /* 0x000ea20008000a00 */
[----:B------:R-:W3:Y:S01]  /*5630*/  LDC.64 R2, c[0x4][R3] ;  /* 0x0100000003027b82 */ /* 0x000ee20000000a00 */
[----:B------:R-:W4:Y:S01]  /*5640*/  LDCU.64 UR4, c[0x4][0x8] ;  /* 0x01000100ff0477ac */ /* 0x000f220008000a00 */
[----:B-1----:R-:W-:Y:S01]  /*5650*/  MOV R5, UR9 ;  /* 0x0000000900057c02 */ /* 0x002fe20008000f00 */
[----:B------:R-:W-:Y:S01]  /*5660*/  IMAD.U32 R4, RZ, RZ, UR8 ;  /* 0x00000008ff047e24 */ /* 0x000fe2000f8e00ff */
[----:B--2---:R-:W-:Y:S01]  /*5670*/  MOV R7, UR7 ;  /* 0x0000000700077c02 */ /* 0x004fe20008000f00 */
[----:B------:R-:W-:Y:S01]  /*5680*/  IMAD.U32 R6, RZ, RZ, UR6 ;  /* 0x00000006ff067e24 */ /* 0x000fe2000f8e00ff */
[----:B----4-:R-:W-:Y:S01]  /*5690*/  MOV R11, UR5 ;  /* 0x00000005000b7c02 */ /* 0x010fe20008000f00 */
[----:B------:R-:W-:Y:S02]  /*56a0*/  IMAD.U32 R10, RZ, RZ, UR4 ;  /* 0x00000004ff0a7e24 */ /* 0x000fe4000f8e00ff */
[----:B------:R-:W-:Y:S07]  /*56b0*/  LEPC R20, `(.L_x_92) ;  /* 0x000000001014794e */ /* 0x000fee0000000000 */
[----:B---3-5:R-:W-:Y:S05]  /*56c0*/  CALL.ABS.NOINC R2 ;  /* 0x0000000002007343 */ /* 0x028fea0003c00000 */
.L_x_92:
[----:B------:R-:W-:Y:S01]  /*56d0*/  LOP3.LUT P0, RZ, R104, 0x1b0, RZ, 0xc0, !PT ;  /* 0x000001b068ff7812 */ /* 0x000fe2000780c0ff */
[----:B------:R-:W-:Y:S11]  /*56e0*/  BSSY.RECONVERGENT B6, `(.L_x_93) ;  /* 0x0000013000067945 */ /* 0x000ff60003800200 */
[----:B------:R-:W-:Y:S01]  /*56f0*/  @!UPT UIADD3 URZ, UPT, UPT, URZ, URZ, URZ ;  /* 0x000000fffffff290 */ /* 0x000fe2000fffe0ff */
[----:B------:R-:W-:Y:S05]  /*5700*/  @!P0 BRA `(.L_x_94) ;  /* 0x0000000000408947 */ /* 0x000fea0003800000 */
        /* <DEDUP_REMOVED lines=16> */
.L_x_94:
[----:B------:R-:W-:Y:S05]  /*5810*/  BSYNC.RECONVERGENT B6 ;  /* 0x0000000000067941 */ /* 0x000fea0003800200 */
.L_x_93:
[----:B------:R-:W-:Y:S01]  /*5820*/  ISETP.NE.U32.AND P4, PT, R86, RZ, PT ;  /* 0x000000ff5600720c */ /* 0x000fe20003f85070 */
[----:B------:R-:W-:Y:S01]  /*5830*/  UISETP.NE.AND UP2, UPT, UR50, URZ, UPT ;  /* 0x000000ff3200728c */ /* 0x000fe2000bf45270 */
[----:B------:R-:W-:Y:S01]  /*5840*/  ISETP.NE.U32.AND P2, PT, RZ, UR38, PT ;  /* 0x00000026ff007c0c */ /* 0x000fe2000bf45070 */
[----:B------:R-:W-:Y:S01]  /*5850*/  UISETP.NE.U32.AND UP1, UPT, UR44, URZ, UPT ;  /* 0x000000ff2c00728c */ /* 0x000fe2000bf25070 */
[----:B------:R-:W-:Y:S01]  /*5860*/  ISETP.NE.AND.EX P4, PT, R87, RZ, PT, P4 ;  /* 0x000000ff5700720c */ /* 0x000fe20003f85340 */
[----:B------:R-:W-:Y:S01]  /*5870*/  UPLOP3.LUT UP0, UPT, UPT, UPT, UPT, 0x40, 0x4 ;  /* 0x000000000004789c */ /* 0x000fe20003f0e870 */
[----:B------:R-:W-:Y:S01]  /*5880*/  ISETP.NE.AND.EX P2, PT, RZ, UR39, PT, P2 ;  /* 0x00000027ff007c0c */ /* 0x000fe2000bf45320 */
[----:B------:R-:W-:Y:S01]  /*5890*/  UISETP.NE.AND.EX UP1, UPT, UR45, URZ, UPT, UP1 ;  /* 0x000000ff2d00728c */ /* 0x000fe2000bf25310 */
[----:B------:R-:W-:Y:S04]  /*58a0*/  PLOP3.LUT P1, PT, PT, PT, UP2, 0x80, 0x8 ;  /* 0x000000000008781c */ /* 0x000fe80003f2f028 */
[----:B------:R-:W-:Y:S06]  /*58b0*/  @UP2 UPLOP3.LUT UP0, UPT, UPT, UPT, UP1, 0x80, 0x8 ;  /* 0x000000000008289c */ /* 0x000fec0003f0f010 */
[----:B------:R-:W-:Y:S01]  /*58c0*/  PLOP3.LUT P0, PT, PT, PT, UP0, 0x80, 0x8 ;  /* 0x000000000008781c */ /* 0x000fe20003f0f008 */
[----:B------:R-:W-:Y:S01]  /*58d0*/  @!UPT UIADD3 URZ, UPT, UPT, URZ, URZ, URZ ;  /* 0x000000fffffff290 */ /* 0x000fe2000fffe0ff */
[----:B------:R-:W-:Y:S11]  /*58e0*/  BRA.U !UP1, `(.L_x_95) ;  /* 0x0000000109387547 */ /* 0x000ff6000b800000 */
[----:B------:R-:W-:Y:S01]  /*58f0*/  UISETP.NE.U32.AND UP0, UPT, UR38, URZ, UPT ;  /* 0x000000ff2600728c */ /* 0x000fe2000bf05070 */
[----:B------:R-:W-:Y:S02]  /*5900*/  HFMA2 R0, -RZ, RZ, 0, 5.9604644775390625e-08 ;  /* 0x00000001ff007431 */ /* 0x000fe400000001ff */
[----:B------:R-:W-:Y:S01]  /*5910*/  IMAD.MOV.U32 R91, RZ, RZ, 0x1 ;  /* 0x00000001ff5b7424 */ /* 0x000fe200078e00ff */
[----:B------:R-:W-:Y:S06]  /*5920*/  UISETP.NE.AND.EX UP0, UPT, UR39, URZ, UPT, UP0 ;  /* 0x000000ff2700728c */ /* 0x000fec000bf05300 */
[----:B------:R-:W-:Y:S05]  /*5930*/  PLOP3.LUT P3, PT, PT, PT, UP0, 0x80, 0x8 ;  /* 0x000000000008781c */ /* 0x000fea0003f6f008 */
[----:B------:R-:W1:Y:S01]  /*5940*/  @UP0 LDCU.64 UR6, c[0x0][0x888] ;  /* 0x00011100ff0607ac */ /* 0x000e620008000a00 */
[----:B------:R-:W-:Y:S07]  /*5950*/  @UP0 UIMAD UR4, UR36, UR44, URZ ;  /* 0x0000002c240402a4 */ /* 0x000fee000f8e02ff */
[----:B------:R-:W-:Y:S01]  /*5960*/  @!P3 PRMT R91, R0, 0x7610, R91 ;  /* 0x00007610005bb816 */ /* 0x000fe2000000005b */
[----:B-1----:R-:W-:Y:S03]  /*5970*/  @UP0 UIMAD.WIDE UR6, UR4, 0x4, UR6 ;  /* 0x00000004040608a5 */ /* 0x002fe6000f8e0206 */
[----:B------:R-:W1:Y:S03]  /*5980*/  @!UP0 LDCU UR4, c[0x0][0x880] ;  /* 0x00011000ff0487ac */ /* 0x000e660008000800 */
[----:B------:R-:W-:Y:S01]  /*5990*/  IMAD.U32 R2, RZ, RZ, UR6 ;  /* 0x00000006ff027e24 */ /* 0x000fe2000f8e00ff */
[----:B------:R-:W-:Y:S05]  /*59a0*/  MOV R3, UR7 ;  /* 0x0000000700037c02 */ /* 0x000fea0008000f00 */
[----:B-----5:R2:W5:Y:S02]  /*59b0*/  @P3 LDG.E R50, desc[UR46][R2.64] ;  /* 0x0000002e02323981 */ /* 0x020564000c1e1900 */
[----:B-12---:R-:W-:Y:S02]  /*59c0*/  @!P3 IMAD.U32 R50, RZ, RZ, UR4 ;  /* 0x00000004ff32be24 */ /* 0x006fe4000f8e00ff */
.L_x_95:
[----:B------:R-:W-:Y:S05]  /*59d0*/  @!P4 BRA `(.L_x_96) ;  /* 0x000000000020c947 */ /* 0x000fea0003800000 */
[----:B------:R-:W-:Y:S04]  /*59e0*/  ISETP.NE.U32.AND P3, PT, R84, RZ, PT ;  /* 0x000000ff5400720c */ /* 0x000fe80003f65070 */
[----:B------:R-:W-:Y:S11]  /*59f0*/  ISETP.NE.AND.EX P3, PT, R85, RZ, PT, P3 ;  /* 0x000000ff5500720c */ /* 0x000ff60003f65330 */
[----:B------:R-:W-:Y:S02]  /*5a00*/  @!UPT UIADD3 URZ, UPT, UPT, URZ, URZ, URZ ;  /* 0x000000fffffff290 */ /* 0x000fe4000fffe0ff */
[----:B------:R-:W1:Y:S01]  /*5a10*/  @P3 LDC.64 R2, c[0x0][0x8a8] ;  /* 0x00022a00ff023b82 */ /* 0x000e620000000a00 */
[----:B------:R-:W-:Y:S04]  /*5a20*/  @P3 IMAD R0, R86, UR36, RZ ;  /* 0x0000002456003c24 */ /* 0x000fe8000f8e02ff */
[----:B-1----:R-:W-:Y:S05]  /*5a30*/  @P3 IMAD.WIDE R2, R0, 0x4, R2 ;  /* 0x0000000400023825 */ /* 0x002fea00078e0202 */
[----:B-----5:R1:W5:Y:S02]  /*5a40*/  @P3 LDG.E R47, desc[UR46][R2.64] ;  /* 0x0000002e022f3981 */ /* 0x020364000c1e1900 */
[----:B-1----:R-:W2:Y:S02]  /*5a50*/  @!P3 LDC R47, c[0x0][0x8a0] ;  /* 0x00022800ff2fbb82 */ /* 0x002ea40000000800 */
.L_x_96:
[----:B-----5:R-:W-:Y:S01]  /*5a60*/  ISETP.NE.AND P4, PT, R50, RZ, PT ;  /* 0x000000ff3200720c */ /* 0x020fe20003f85270 */
[----:B------:R-:W-:Y:S01]  /*5a70*/  BSSY B1, `(.L_x_97) ;  /* 0x0000042000017945 */ /* 0x000fe20003800000 */
[----:B------:R-:W-:Y:S01]  /*5a80*/  SEL R9, RZ, 0xffffffff, P2 ;  /* 0xffffffffff097807 */ /* 0x000fe20001000000 */
[----:B------:R-:W-:Y:S01]  /*5a90*/  IMAD.MOV.U32 R64, RZ, RZ, 0x1 ;  /* 0x00000001ff407424 */ /* 0x000fe200078e00ff */
[----:B------:R-:W-:Y:S02]  /*5aa0*/  LOP3.LUT P3, RZ, R91, 0xff, RZ, 0xc0, !PT ;  /* 0x000000ff5bff7812 */ /* 0x000fe4000786c0ff */
[----:B------:R-:W-:Y:S02]  /*5ab0*/  CS2R R62, SRZ ;  /* 0x00000000003e7805 */ /* 0x000fe4000001ff00 */
[----:B------:R-:W-:Y:S02]  /*5ac0*/  @P1 SEL R2, RZ, 0xffffffff, P4 ;  /* 0xffffffffff021807 */ /* 0x000fe40002000000 */
[----:B------:R-:W-:Y:S02]  /*5ad0*/  CS2R R60, SRZ ;  /* 0x00000000003c7805 */ /* 0x000fe4000001ff00 */
[----:B------:R-:W-:Y:S02]  /*5ae0*/  LEA R0, R100, UR49, 0x3 ;  /* 0x0000003164007c11 */ /* 0x000fe4000f8e18ff */
[----:B------:R-:W-:Y:S02]  /*5af0*/  CS2R R58, SRZ ;  /* 0x00000000003a7805 */ /* 0x000fe4000001ff00 */
[----:B------:R-:W-:Y:S02]  /*5b00*/  @P0 SEL R2, R9, R2, !P3 ;  /* 0x0000000209020207 */ /* 0x000fe40005800000 */
[----:B------:R-:W-:Y:S02]  /*5b10*/  CS2R R56, SRZ ;  /* 0x0000000000387805 */ /* 0x000fe4000001ff00 */
[----:B------:R-:W-:Y:S02]  /*5b20*/  LEA R108, R44, UR49, 0x3 ;  /* 0x000000312c6c7c11 */ /* 0x000fe4000f8e18ff */
[----:B------:R-:W-:Y:S02]  /*5b30*/  @P1 LOP3.LUT R2, R2, 0x1, RZ, 0xc0, !PT ;  /* 0x0000000102021812 */ /* 0x000fe400078ec0ff */
[----:B------:R-:W-:Y:S02]  /*5b40*/  SHF.L.U32 R7, R102, 0x1f, RZ ;  /* 0x0000001f66077819 */ /* 0x000fe400000006ff */
[----:B------:R-:W-:Y:S02]  /*5b50*/  ISETP.NE.U32.OR P6, PT, R2, 0x1, !P1 ;  /* 0x000000010200780c */ /* 0x000fe40004fc5470 */
[----:B------:R-:W-:Y:S02]  /*5b60*/  PLOP3.LUT P2, PT, PT, PT, UP1, 0x80, 0x8 ;  /* 0x000000000008781c */ /* 0x000fe40003f4f018 */
[C---:B------:R-:W-:Y:S02]  /*5b70*/  LEA.HI R5, R44.reuse, R44, RZ, 0x1 ;  /* 0x0000002c2c057211 */ /* 0x040fe400078f08ff */
[----:B------:R-:W-:Y:S02]  /*5b80*/  SEL R2, RZ, 0xffffffff, P4 ;  /* 0xffffffffff027807 */ /* 0x000fe40002000000 */
[----:B------:R-:W-:Y:S01]  /*5b90*/  P2R R72, PR, RZ, 0x40 ;  /* 0x00000040ff487803 */ /* 0x000fe20000000000 */
[C---:B------:R-:W-:Y:S01]  /*5ba0*/  IMAD.SHL.U32 R3, R5.reuse, 0x80, RZ ;  /* 0x0000008005037824 */ /* 0x040fe200078e00ff */
[----:B------:R-:W-:Y:S03]  /*5bb0*/  LOP3.LUT R5, R5, 0xffe, RZ, 0xc0, !PT ;  /* 0x00000ffe05057812 */ /* 0x000fe600078ec0ff */
[----:B------:R-:W-:Y:S02]  /*5bc0*/  @P6 SHF.L.U32 R11, R99, 0x1f, RZ ;  /* 0x0000001f630b6819 */ /* 0x000fe400000006ff */
[----:B------:R-:W-:Y:S01]  /*5bd0*/  @P2 SEL R2, R9, R2, !P3 ;  /* 0x0000000209022207 */ /* 0x000fe20005800000 */
[----:B------:R-:W-:Y:S01]  /*5be0*/  IMAD.IADD R48, R44, 0x1, -R5 ;  /* 0x000000012c307824 */ /* 0x000fe200078e0a05 */
[----:B------:R-:W1:Y:S01]  /*5bf0*/  @P6 SYNCS.PHASECHK.TRANS64.TRYWAIT P1, [R0+URZ+0xa0], R11 ;  /* 0x0000a00b000065a7 */ /* 0x000e6200080211ff */
[----:B------:R-:W-:Y:S02]  /*5c00*/  LOP3.LUT R3, R3, 0xffffff00, RZ, 0xc0, !PT ;  /* 0xffffff0003037812 */ /* 0x000fe400078ec0ff */
[----:B------:R-:W-:Y:S03]  /*5c10*/  LOP3.LUT R2, R2, 0x1, RZ, 0xc0, !PT ;  /* 0x0000000102027812 */ /* 0x000fe600078ec0ff */
[----:B------:R-:W-:Y:S01]  /*5c20*/  IMAD.IADD R3, R46, 0x1, R3 ;  /* 0x000000012e037824 */ /* 0x000fe200078e0203 */
[----:B------:R-:W-:Y:S03]  /*5c30*/  ISETP.NE.U32.AND P5, PT, R2, 0x1, PT ;  /* 0x000000010200780c */ /* 0x000fe60003fa5070 */
[----:B------:R-:W-:Y:S01]  /*5c40*/  IMAD R48, R48, 0x100000, R3 ;  /* 0x0010000030307824 */ /* 0x000fe200078e0203 */
[----:B------:R-:W-:Y:S01]  /*5c50*/  P2R R65, PR, RZ, 0x20 ;  /* 0x00000020ff417803 */ /* 0x000fe20000000000 */
[----:B------:R3:W4:Y:S01]  /*5c60*/  SYNCS.PHASECHK.TRANS64.TRYWAIT P0, [R108+URZ+0x110], R7 ;  /* 0x000110076c0075a7 */ /* 0x00072200080011ff */
[----:B-1----:R-:W-:Y:S01]  /*5c70*/  @P6 SEL R64, RZ, 0x1, !P1 ;  /* 0x00000001ff406807 */ /* 0x002fe20004800000 */
[----:B---3--:R-:W-:Y:S06]  /*5c80*/  @!P6 BRA `(.L_x_98) ;  /* 0x000000000080e947 */ /* 0x008fec0003800000 */
[----:B------:R-:W-:Y:S01]  /*5c90*/  @P5 IMAD R4, R100, 0x1000, R95 ;  /* 0x0000100064045824 */ /* 0x000fe200078e025f */
[----:B------:R-:W-:Y:S01]  /*5ca0*/  ISETP.NE.AND P1, PT, R64, RZ, PT ;  /* 0x000000ff4000720c */ /* 0x000fe20003f25270 */
[----:B------:R-:W-:Y:S01]  /*5cb0*/  BSSY B0, `(.L_x_99) ;  /* 0x000000b000007945 */ /* 0x000fe20003800000 */
[----:B------:R-:W-:Y:S01]  /*5cc0*/  CS2R R58, SRZ ;  /* 0x00000000003a7805 */ /* 0x000fe2000001ff00 */
[----:B------:R-:W-:Y:S01]  /*5cd0*/  @P5 VIADD R2, R4, UR49 ;  /* 0x0000003104025c36 */ /* 0x000fe20008000000 */
[----:B------:R-:W-:Y:S02]  /*5ce0*/  CS2R R56, SRZ ;  /* 0x0000000000387805 */ /* 0x000fe4000001ff00 */
[----:B------:R-:W-:Y:S02]  /*5cf0*/  CS2R R62, SRZ ;  /* 0x00000000003e7805 */ /* 0x000fe4000001ff00 */
[----:B------:R-:W-:Y:S01]  /*5d00*/  CS2R R60, SRZ ;  /* 0x00000000003c7805 */ /* 0x000fe2000001ff00 */
[----:B------:R-:W-:Y:S04]  /*5d10*/  @P5 IMAD R2, R103, -0x10, R2 ;  /* 0xfffffff067025824 */ /* 0x000fe800078e0202 */
[----:B------:R-:W-:Y:S05]  /*5d20*/  @P1 BRA `(.L_x_100) ;  /* 0x00000000000c1947 */ /* 0x000fea0003800000 */
[----:B------:R-:W-:Y:S04]  /*5d30*/  SHF.L.U32 R3, R99, 0x1f, RZ ;  /* 0x0000001f63037819 */ /* 0x000fe800000006ff */
[----:B------:R-:W1:Y:S02]  /*5d40*/  SYNCS.PHASECHK.TRANS64.TRYWAIT P1, [R0+URZ+0xa0], R3 ;  /* 0x0000a003000075a7 */ /* 0x000e6400080211ff */
[----:B-1----:R-:W-:Y:S05]  /*5d50*/  @!P1 BRA `(.L_x_101) ;  /* 0x0000004000b09947 */ /* 0x002fea0003800000 */
.L_x_100:
[----:B------:R-:W-:Y:S05]  /*5d60*/  BSYNC B0 ;  /* 0x0000000000007941 */ /* 0x000fea0003800000 */
.L_x_99:
[----:B------:R-:W-:Y:S01]  /*5d70*/  ISETP.NE.AND P1, PT, R65, RZ, PT ;  /* 0x000000ff4100720c */ /* 0x000fe20003f25270 */
[----:B-1----:R-:W-:Y:S02]  /*5d80*/  VIADD R3, R0, 0xc0 ;  /* 0x000000c000037836 */ /* 0x002fe40000000000 */
[----:B------:R-:W-:Y:S02]  /*5d90*/  IMAD.U32 R0, RZ, RZ, UR37 ;  /* 0x00000025ff007e24 */ /* 0x000fe4000f8e00ff */
[----:B------:R-:W-:Y:S03]  /*5da0*/  VIADD R100, R100, 0x1 ;  /* 0x0000000164647836 */ /* 0x000fe60000000000 */
[----:B------:R-:W-:Y:S05]  /*5db0*/  PRMT R0, R0, 0x654, R3 ;  /* 0x0000065400007816 */ /* 0x000fea0000000003 */
[----:B------:R1:W3:Y:S04]  /*5dc0*/  @P1 LDS.128 R56, [R4+UR49+0x200] ;  /* 0x0002003104381984 */ /* 0x0002e80008000c00 */
[----:B------:R1:W1:Y:S01]  /*5dd0*/  @P1 LDS.128 R60, [R2+0x210] ;  /* 0x00021000023c1984 */ /* 0x0002620000000c00 */
[C---:B------:R-:W-:Y:S01]  /*5de0*/  ISETP.NE.AND P1, PT, R100.reuse, 0x4, PT ;  /* 0x000000046400780c */ /* 0x040fe20003f25270 */
[----:B------:R-:W-:Y:S01]  /*5df0*/  @!PT LDS RZ, [RZ] ;  /* 0x00000000fffff984 */ /* 0x000fe20000000800 */
[----:B------:R-:W-:Y:S01]  /*5e00*/  @!PT LDS RZ, [RZ] ;  /* 0x00000000fffff984 */ /* 0x000fe20000000800 */
[----:B------:R-:W-:Y:S01]  /*5e10*/  @!PT LDS RZ, [RZ] ;  /* 0x00000000fffff984 */ /* 0x000fe20000000800 */
[----:B------:R-:W-:Y:S01]  /*5e20*/  @!PT LDS RZ, [RZ] ;  /* 0x00000000fffff984 */ /* 0x000fe20000000800 */
[----:B------:R5:W-:Y:S06]  /*5e30*/  MEMBAR.ALL.CTA ;  /* 0x0000000000007992 */ /* 0x000bec0000008000 */
[----:B-----5:R-:W5:Y:S01]  /*5e40*/  FENCE.VIEW.ASYNC.S ;  /* 0x00000000000073c6 */ /* 0x020f620000000000 */
[----:B------:R-:W-:Y:S01]  /*5e50*/  SEL R100, R100, RZ, P1 ;  /* 0x000000ff64647207 */ /* 0x000fe20000800000 */
[----:B-----5:R5:W-:Y:S02]  /*5e60*/  SYNCS.ARRIVE.TRANS64.RED.A1T0 RZ, [R0+URZ], RZ ;  /* 0x000000ff00ff79a7 */ /* 0x020be400081004ff */
[----:B-----5:R-:W-:Y:S04]  /*5e70*/  SEL R0, RZ, 0x1, P1 ;  /* 0x00000001ff007807 */ /* 0x020fe80000800000 */
[----:B---3--:R-:W-:Y:S02]  /*5e80*/  LOP3.LUT R99, R99, R0, RZ, 0x3c, !PT ;  /* 0x0000000063637212 */ /* 0x008fe400078e3cff */
.L_x_98:
[----:B------:R-:W-:Y:S05]  /*5e90*/  BSYNC B1 ;  /* 0x0000000000017941 */ /* 0x000fea0003800000 */
.L_x_97:
[----:B------:R-:W-:Y:S04]  /*5ea0*/  SHF.R.U32.HI R3, RZ, 0x15, R48 ;  /* 0x00000015ff037819 */ /* 0x000fe80000011630 */
[----:B------:R-:W-:Y:S01]  /*5eb0*/  LOP3.LUT P1, RZ, R3, 0x3, R96, 0x48, !PT ;  /* 0x0000000303ff7812 */ /* 0x000fe20007824860 */
[----:B------:R-:W-:Y:S01]  /*5ec0*/  @!UPT UIADD3 URZ, UPT, UPT, URZ, URZ, URZ ;  /* 0x000000fffffff290 */ /* 0x000fe2000fffe0ff */
[----:B----4-:R-:W-:Y:S11]  /*5ed0*/  @P0 BRA `(.L_x_102) ;  /* 0x0000000000080947 */ /* 0x010ff60003800000 */
[----:B------:R-:W3:Y:S02]  /*5ee0*/  SYNCS.PHASECHK.TRANS64.TRYWAIT P0, [R108+URZ+0x110], R7 ;  /* 0x000110076c0075a7 */ /* 0x000ee400080011ff */
[----:B---3--:R-:W-:Y:S05]  /*5ef0*/  @!P0 BRA `(.L_x_103) ;  /* 0x00000040005c8947 */ /* 0x008fea0003800000 */
.L_x_102:
[----:B------:R-:W-:Y:S05]  /*5f00*/  @!P1 BRA `(.L_x_104) ;  /* 0x0000000000409947 */ /* 0x000fea0003800000 */
[----:B------:R-:W4:Y:S01]  /*5f10*/  LDCU.64 UR8, c[0x4][0x78] ;  /* 0x01000f00ff0877ac */ /* 0x000f220008000a00 */
[----:B------:R-:W-:Y:S01]  /*5f20*/  MOV R3, 0x0 ;  /* 0x0000000000037802 */ /* 0x000fe20000000f00 */
[----:B------:R-:W-:Y:S02]  /*5f30*/  HFMA2 R12, -RZ, RZ, 0, 5.9604644775390625e-08 ;  /* 0x00000001ff0c7431 */ /* 0x000fe400000001ff */
[----:B------:R-:W-:Y:S02]  /*5f40*/  IMAD.MOV.U32 R8, RZ, RZ, 0x192 ;  /* 0x00000192ff087424 */ /* 0x000fe400078e00ff */
[----:B------:R-:W-:Y:S01]  /*5f50*/  IMAD.MOV.U32 R13, RZ, RZ, RZ ;  /* 0x000000ffff0d7224 */ /* 0x000fe200078e00ff */
[----:B------:R-:W3:Y:S01]  /*5f60*/  LDCU.64 UR6, c[0x4][0x80] ;  /* 0x01001000ff0677ac */ /* 0x000ee20008000a00 */
[----:B-1----:R-:W1:Y:S01]  /*5f70*/  LDC.64 R2, c[0x4][R3] ;  /* 0x0100000003027b82 */ /* 0x002e620000000a00 */
[----:B------:R-:W5:Y:S01]  /*5f80*/  LDCU.64 UR4, c[0x4][0x18] ;  /* 0x01000300ff0477ac */ /* 0x000f620008000a00 */
[----:B----4-:R-:W-:Y:S01]  /*5f90*/  MOV R5, UR9 ;  /* 0x0000000900057c02 */ /* 0x010fe20008000f00 */
[----:B------:R-:W-:Y:S01]  /*5fa0*/  IMAD.U32 R4, RZ, RZ, UR8 ;  /* 0x00000008ff047e24 */ /* 0x000fe2000f8e00ff */
[----:B---3--:R-:W-:Y:S01]  /*5fb0*/  MOV R7, UR7 ;  /* 0x0000000700077c02 */ /* 0x008fe20008000f00 */
[----:B------:R-:W-:Y:S01]  /*5fc0*/  IMAD.U32 R6, RZ, RZ, UR6 ;  /* 0x00000006ff067e24 */ /* 0x000fe2000f8e00ff */
[----:B-----5:R-:W-:Y:S01]  /*5fd0*/  MOV R11, UR5 ;  /* 0x00000005000b7c02 */ /* 0x020fe20008000f00 */
[----:B------:R-:W-:Y:S02]  /*5fe0*/  IMAD.U32 R10, RZ, RZ, UR4 ;  /* 0x00000004ff0a7e24 */ /* 0x000fe4000f8e00ff */
[----:B------:R-:W-:Y:S07]  /*5ff0*/  LEPC R20, `(.L_x_104) ;  /* 0x000000001014794e */ /* 0x000fee0000000000 */
[----:B-12---:R-:W-:Y:S05]  /*6000*/  CALL.ABS.NOINC R2 ;  /* 0x0000000002007343 */ /* 0x006fea0003c00000 */
.L_x_104:
[----:B------:R-:W-:Y:S05]  /*6010*/  WARPSYNC.ALL ;  /* 0x0000000000007948 */ /* 0x000fea0003800000 */
[----:B------:R-:W-:Y:S01]  /*6020*/  R2UR UR4, R48 ;  /* 0x00000000300472ca */ /* 0x000fe200000e0000 */
[----:B------:R-:W-:Y:S01]  /*6030*/  BSSY.RECONVERGENT B0, `(.L_x_105) ;  /* 0x00000a1000007945 */ /* 0x000fe20003800200 */
[C---:B------:R-:W-:Y:S02]  /*6040*/  SHF.L.U32 R51, R56.reuse, 0x10, RZ ;  /* 0x0000001038337819 */ /* 0x040fe400000006ff */
[C---:B------:R-:W-:Y:S02]  /*6050*/  PRMT R49, R56.reuse, 0x8880, RZ ;  /* 0x0000888038317816 */ /* 0x040fe400000000ff */
[----:B------:R-:W-:Y:S02]  /*6060*/  SHF.R.S32.HI R51, RZ, 0x18, R51 ;  /* 0x00000018ff337819 */ /* 0x000fe40000011433 */
[----:B------:R-:W-:Y:S02]  /*6070*/  SHF.L.U32 R52, R56, 0x8, RZ ;  /* 0x0000000838347819 */ /* 0x000fe400000006ff */
[C---:B------:R-:W-:Y:S02]  /*6080*/  PRMT R54, R58.reuse, 0x8880, RZ ;  /* 0x000088803a367816 */ /* 0x040fe400000000ff */
[----:B------:R-:W-:Y:S01]  /*6090*/  SHF.L.U32 R53, R58, 0x8, RZ ;  /* 0x000000083a357819 */ /* 0x000fe200000006ff */
[----:B-1-3--:R-:W-:Y:S01]  /*60a0*/  LDTM.16dp32bit_t0_t15.x32 R4, tmem[UR4] ;  /* 0x00000004000479ee */ /* 0x00afe20008a80000 */
[----:B------:R-:W2:Y:S01]  /*60b0*/  LDTM.16dp32bit_t16_t31.x32 R4, tmem[UR4+0x20] ;  /* 0x00002004000479ee */ /* 0x000ea20008aa0000 */
[----:B------:R-:W-:Y:S02]  /*60c0*/  IADD3 R67, PT, PT, R95, UR49, RZ ;  /* 0x000000315f437c10 */ /* 0x000fe4000fffe0ff */
[----:B------:R-:W-:Y:S02]  /*60d0*/  SHF.L.U32 R66, R97, 0x4, RZ ;  /* 0x0000000461427819 */ /* 0x000fe400000006ff */
[----:B------:R-:W-:Y:S02]  /*60e0*/  SHF.R.S32.HI R53, RZ, 0x18, R53 ;  /* 0x00000018ff357819 */ /* 0x000fe40000011435 */
[----:B------:R-:W-:Y:S02]  /*60f0*/  IADD3 R109, PT, PT, R67, R66, RZ ;  /* 0x00000042436d7210 */ /* 0x000fe40007ffe0ff */
[----:B------:R-:W-:Y:S02]  /*6100*/  ISETP.NE.AND P0, PT, R105, RZ, PT ;  /* 0x000000ff6900720c */ /* 0x000fe40003f05270 */
[----:B------:R-:W-:Y:S01]  /*6110*/  ISETP.NE.AND P6, PT, R72, RZ, PT ;  /* 0x000000ff4800720c */ /* 0x000fe20003fc5270 */
[----:B--2---:R-:W-:Y:S11]  /*6120*/  IMAD R0, R47, R4, RZ ;  /* 0x000000042f007224 */ /* 0x004ff600078e02ff */
[----:B------:R-:W-:Y:S01]  /*6130*/  @!UPT UIADD3 URZ, UPT, UPT, URZ, URZ, URZ ;  /* 0x000000fffffff290 */ /* 0x000fe2000fffe0ff */
[----:B------:R-:W-:Y:S01]  /*6140*/  @P6 SHF.L.U32 R74, R99, 0x1f, RZ ;  /* 0x0000001f634a6819 */ /* 0x000fe200000006ff */
[----:B------:R-:W-:Y:S02]  /*6150*/  IMAD R2, R47, R5, RZ ;  /* 0x000000052f027224 */ /* 0x000fe400078e02ff */
[----:B------:R-:W-:Y:S01]  /*6160*/  IMAD R0, R49, R50, R0 ;  /* 0x0000003231007224 */ /* 0x000fe200078e0200 */
[----:B------:R-:W-:Y:S01]  /*6170*/  SHF.R.S32.HI R49, RZ, 0x18, R52 ;  /* 0x00000018ff317819 */ /* 0x000fe20000011434 */
[----:B------:R-:W-:Y:S01]  /*6180*/  IMAD R3, R47, R6, RZ ;  /* 0x000000062f037224 */ /* 0x000fe200078e02ff */
[----:B------:R-:W-:Y:S01]  /*6190*/  SHF.L.U32 R52, R57, 0x10, RZ ;  /* 0x0000001039347819 */ /* 0x000fe200000006ff */
[-C--:B------:R-:W-:Y:S01]  /*61a0*/  IMAD R2, R51, R50.reuse, R2 ;  /* 0x0000003233027224 */ /* 0x080fe200078e0202 */
[----:B------:R-:W-:Y:S01]  /*61b0*/  SHF.R.S32.HI R51, RZ, 0x18, R56 ;  /* 0x00000018ff337819 */ /* 0x000fe20000011438 */
[----:B------:R-:W-:Y:S02]  /*61c0*/  IMAD R7, R47, R7, RZ ;  /* 0x000000072f077224 */ /* 0x000fe400078e02ff */
[-C--:B------:R-:W-:Y:S01]  /*61d0*/  IMAD R3, R49, R50.reuse, R3 ;  /* 0x0000003231037224 */ /* 0x080fe200078e0203 */
[----:B------:R-:W-:Y:S01]  /*61e0*/  PRMT R49, R57, 0x8880, RZ ;  /* 0x0000888039317816 */ /* 0x000fe200000000ff */
[----:B------:R-:W-:Y:S01]  /*61f0*/  IMAD R7, R51, R50, R7 ;  /* 0x0000003233077224 */ /* 0x000fe200078e0207 */
[----:B------:R-:W-:Y:S01]  /*6200*/  SHF.R.S32.HI R51, RZ, 0x18, R52 ;  /* 0x00000018ff337819 */ /* 0x000fe20000011434 */
[----:B------:R-:W-:Y:S02]  /*6210*/  IMAD R4, R47, R8, RZ ;  /* 0x000000082f047224 */ /* 0x000fe400078e02ff */
[----:B------:R-:W-:Y:S01]  /*6220*/  IMAD.SHL.U32 R52, R57, 0x100, RZ ;  /* 0x0000010039347824 */ /* 0x000fe200078e00ff */
[----:B------:R-:W-:Y:S01]  /*6230*/  I2IP.S8.S32.SAT R55, R7, R3, RZ ;  /* 0x0000000307377239 */ /* 0x000fe200000014ff */
[----:B------:R-:W-:Y:S02]  /*6240*/  IMAD R5, R47, R9, RZ ;  /* 0x000000092f057224 */ /* 0x000fe400078e02ff */
[----:B------:R-:W-:Y:S01]  /*6250*/  IMAD R4, R49, R50, R4 ;  /* 0x0000003231047224 */ /* 0x000fe200078e0204 */
[----:B------:R-:W-:Y:S01]  /*6260*/  SHF.R.S32.HI R49, RZ, 0x18, R52 ;  /* 0x00000018ff317819 */ /* 0x000fe20000011434 */
[----:B------:R-:W-:Y:S01]  /*6270*/  IMAD R6, R47, R10, RZ ;  /* 0x0000000a2f067224 */ /* 0x000fe200078e02ff */
[----:B------:R-:W-:Y:S01]  /*6280*/  I2IP.S8.S32.SAT R68, R2, R0, R55 ;  /* 0x0000000002447239 */ /* 0x000fe20000001437 */
[-C--:B------:R-:W-:Y:S01]  /*6290*/  IMAD R5, R51, R50.reuse, R5 ;  /* 0x0000003233057224 */ /* 0x080fe200078e0205 */
[----:B------:R-:W-:Y:S01]  /*62a0*/  SHF.L.U32 R52, R58, 0x10, RZ ;  /* 0x000000103a347819 */ /* 0x000fe200000006ff */
[----:B------:R-:W-:Y:S01]  /*62b0*/  IMAD R11, R47, R11, RZ ;  /* 0x0000000b2f0b7224 */ /* 0x000fe200078e02ff */
[----:B------:R-:W-:Y:S01]  /*62c0*/  SHF.R.S32.HI R51, RZ, 0x18, R57 ;  /* 0x00000018ff337819 */ /* 0x000fe20000011439 */
[----:B------:R-:W-:Y:S01]  /*62d0*/  IMAD R6, R49, R50, R6 ;  /* 0x0000003231067224 */ /* 0x000fe200078e0206 */
[----:B------:R-:W-:Y:S01]  /*62e0*/  SHF.R.S32.HI R52, RZ, 0x18, R52 ;  /* 0x00000018ff347819 */ /* 0x000fe20000011434 */
[C---:B------:R-:W-:Y:S02]  /*62f0*/  IMAD R8, R47.reuse, R12, RZ ;  /* 0x0000000c2f087224 */ /* 0x040fe400078e02ff */
[----:B------:R-:W-:Y:S02]  /*6300*/  IMAD.MOV.U32 R49, RZ, RZ, R54 ;  /* 0x000000ffff317224 */ /* 0x000fe400078e0036 */
[----:B------:R-:W-:Y:S02]  /*6310*/  IMAD R9, R47, R13, RZ ;  /* 0x0000000d2f097224 */ /* 0x000fe400078e02ff */
[----:B------:R-:W-:Y:S01]  /*6320*/  IMAD R11, R51, R50, R11 ;  /* 0x00000032330b7224 */ /* 0x000fe200078e020b */
[----:B------:R-:W-:Y:S01]  /*6330*/  SHF.R.S32.HI R51, RZ, 0x18, R58 ;  /* 0x00000018ff337819 */ /* 0x000fe2000001143a */
[----:B------:R-:W-:Y:S02]  /*6340*/  IMAD R10, R47, R14, RZ ;  /* 0x0000000e2f0a7224 */ /* 0x000fe400078e02ff */
[----:B------:R-:W-:Y:S01]  /*6350*/  IMAD R8, R49, R50, R8 ;  /* 0x0000003231087224 */ /* 0x000fe200078e0208 */
[----:B------:R-:W-:Y:S01]  /*6360*/  I2IP.S8.S32.SAT R69, R11, R6, RZ ;  /* 0x000000060b457239 */ /* 0x000fe200000014ff */
[----:B------:R-:W-:Y:S01]  /*6370*/  IMAD R15, R47, R15, RZ ;  /* 0x0000000f2f0f7224 */ /* 0x000fe200078e02ff */
[----:B------:R-:W-:Y:S01]  /*6380*/  PRMT R49, R59, 0x8880, RZ ;  /* 0x000088803b317816 */ /* 0x000fe200000000ff */
[----:B------:R-:W-:Y:S01]  /*6390*/  IMAD R9, R52, R50, R9 ;  /* 0x0000003234097224 */ /* 0x000fe200078e0209 */
[----:B------:R-:W-:Y:S01]  /*63a0*/  I2IP.S8.S32.SAT R69, R5, R4, R69 ;  /* 0x0000000405457239 */ /* 0x000fe20000001445 */
[-C--:B------:R-:W-:Y:S01]  /*63b0*/  IMAD R10, R53, R50.reuse, R10 ;  /* 0x00000032350a7224 */ /* 0x080fe200078e020a */
[----:B------:R-:W-:Y:S01]  /*63c0*/  SHF.L.U32 R53, R59, 0x8, RZ ;  /* 0x000000083b357819 */ /* 0x000fe200000006ff */
[----:B------:R-:W-:Y:S01]  /*63d0*/  IMAD R15, R51, R50, R15 ;  /* 0x00000032330f7224 */ /* 0x000fe200078e020f */
[----:B------:R-:W-:Y:S01]  /*63e0*/  SHF.L.U32 R51, R59, 0x10, RZ ;  /* 0x000000103b337819 */ /* 0x000fe200000006ff */
[C---:B------:R-:W-:Y:S01]  /*63f0*/  IMAD R12, R47.reuse, R16, RZ ;  /* 0x000000102f0c7224 */ /* 0x040fe200078e02ff */
[----:B------:R-:W-:Y:S01]  /*6400*/  SHF.R.S32.HI R53, RZ, 0x18, R53 ;  /* 0x00000018ff357819 */ /* 0x000fe20000011435 */
[C---:B------:R-:W-:Y:S01]  /*6410*/  IMAD R13, R47.reuse, R17, RZ ;  /* 0x000000112f0d7224 */ /* 0x040fe200078e02ff */
[----:B------:R-:W-:Y:S01]  /*6420*/  SHF.R.S32.HI R51, RZ, 0x18, R51 ;  /* 0x00000018ff337819 */ /* 0x000fe20000011433 */
[----:B------:R-:W-:Y:S01]  /*6430*/  IMAD R14, R47, R18, RZ ;  /* 0x000000122f0e7224 */ /* 0x000fe200078e02ff */
[----:B------:R-:W-:Y:S01]  /*6440*/  I2IP.S8.S32.SAT R70, R15, R10, RZ ;  /* 0x0000000a0f467239 */ /* 0x000fe200000014ff */
[----:B------:R-:W-:Y:S01]  /*6450*/  IMAD R12, R49, R50, R12 ;  /* 0x00000032310c7224 */ /* 0x000fe200078e020c */
[----:B------:R-:W-:Y:S01]  /*6460*/  SHF.R.S32.HI R49, RZ, 0x18, R59 ;  /* 0x00000018ff317819 */ /* 0x000fe2000001143b */
[----:B------:R-:W-:Y:S01]  /*6470*/  IMAD R19, R47, R19, RZ ;  /* 0x000000132f137224 */ /* 0x000fe200078e02ff */
[----:B------:R-:W-:Y:S01]  /*6480*/  I2IP.S8.S32.SAT R70, R9, R8, R70 ;  /* 0x0000000809467239 */ /* 0x000fe20000001446 */
[-C--:B------:R-:W-:Y:S01]  /*6490*/  IMAD R13, R51, R50.reuse, R13 ;  /* 0x00000032330d7224 */ /* 0x080fe200078e020d */
[C---:B------:R-:W-:Y:S01]  /*64a0*/  PRMT R51, R60.reuse, 0x8880, RZ ;  /* 0x000088803c337816 */ /* 0x040fe200000000ff */
[-C--:B------:R-:W-:Y:S01]  /*64b0*/  IMAD R14, R53, R50.reuse, R14 ;  /* 0x00000032350e7224 */ /* 0x080fe200078e020e */
[----:B------:R-:W-:Y:S01]  /*64c0*/  PRMT R53, R61, 0x8880, RZ ;  /* 0x000088803d357816 */ /* 0x000fe200000000ff */
[----:B------:R-:W-:Y:S01]  /*64d0*/  IMAD R19, R49, R50, R19 ;  /* 0x0000003231137224 */ /* 0x000fe200078e0213 */
[----:B------:R-:W-:Y:S01]  /*64e0*/  MOV R49, R51 ;  /* 0x0000003300317202 */ /* 0x000fe20000000f00 */
[----:B------:R-:W-:Y:S02]  /*64f0*/  IMAD R16, R47, R20, RZ ;  /* 0x000000142f107224 */ /* 0x000fe400078e02ff */
[C---:B------:R-:W-:Y:S01]  /*6500*/  IMAD.U32 R52, R60.reuse, 0x10000, RZ ;  /* 0x000100003c347824 */ /* 0x040fe200078e00ff */
[----:B------:R-:W-:Y:S01]  /*6510*/  I2IP.S8.S32.SAT R71, R19, R14, RZ ;  /* 0x0000000e13477239 */ /* 0x000fe200000014ff */
[----:B------:R-:W-:Y:S01]  /*6520*/  IMAD R16, R49, R50, R16 ;  /* 0x0000003231107224 */ /* 0x000fe200078e0210 */
[----:B------:R-:W-:Y:S01]  /*6530*/  SHF.L.U32 R49, R60, 0x8, RZ ;  /* 0x000000083c317819 */ /* 0x000fe200000006ff */
[C---:B------:R-:W-:Y:S01]  /*6540*/  IMAD R17, R47.reuse, R21, RZ ;  /* 0x000000152f117224 */ /* 0x040fe200078e02ff */
[----:B------:R-:W-:Y:S01]  /*6550*/  SHF.R.S32.HI R51, RZ, 0x18, R52 ;  /* 0x00000018ff337819 */ /* 0x000fe20000011434 */
[C---:B------:R-:W-:Y:S01]  /*6560*/  IMAD R18, R47.reuse, R22, RZ ;  /* 0x000000162f127224 */ /* 0x040fe200078e02ff */
[----:B------:R-:W-:Y:S01]  /*6570*/  SHF.R.S32.HI R49, RZ, 0x18, R49 ;  /* 0x00000018ff317819 */ /* 0x000fe20000011431 */
[----:B------:R-:W-:Y:S01]  /*6580*/  IMAD R23, R47, R23, RZ ;  /* 0x000000172f177224 */ /* 0x000fe200078e02ff */
[----:B------:R-:W-:Y:S01]  /*6590*/  I2IP.S8.S32.SAT R71, R13, R12, R71 ;  /* 0x0000000c0d477239 */ /* 0x000fe20000001447 */
[----:B------:R-:W-:Y:S01]  /*65a0*/  IMAD R17, R51, R50, R17 ;  /* 0x0000003233117224 */ /* 0x000fe200078e0211 */
[C---:B------:R-:W-:Y:S01]  /*65b0*/  SHF.L.U32 R52, R61.reuse, 0x10, RZ ;  /* 0x000000103d347819 */ /* 0x040fe200000006ff */
[----:B------:R-:W-:Y:S01]  /*65c0*/  IMAD.SHL.U32 R54, R61, 0x100, RZ ;  /* 0x000001003d367824 */ /* 0x000fe200078e00ff */
[----:B------:R-:W-:Y:S01]  /*65d0*/  SHF.R.S32.HI R51, RZ, 0x18, R60 ;  /* 0x00000018ff337819 */ /* 0x000fe2000001143c */
[----:B------:R-:W-:Y:S01]  /*65e0*/  IMAD R20, R47, R24, RZ ;  /* 0x000000182f147224 */ /* 0x000fe200078e02ff */
[----:B------:R1:W-:Y:S01]  /*65f0*/  STS.128 [R95+UR49+0x4200], R68 ;  /* 0x004200445f007988 */ /* 0x0003e20008000c31 */
[-C--:B------:R-:W-:Y:S01]  /*6600*/  IMAD R18, R49, R50.reuse, R18 ;  /* 0x0000003231127224 */ /* 0x080fe200078e0212 */
[----:B------:R-:W-:Y:S01]  /*6610*/  SHF.R.S32.HI R52, RZ, 0x18, R52 ;  /* 0x00000018ff347819 */ /* 0x000fe20000011434 */
[----:B------:R-:W-:Y:S01]  /*6620*/  IMAD R21, R47, R25, RZ ;  /* 0x000000192f157224 */ /* 0x000fe200078e02ff */
[----:B------:R-:W-:Y:S01]  /*6630*/  SHF.R.S32.HI R49, RZ, 0x18, R54 ;  /* 0x00000018ff317819 */ /* 0x000fe20000011436 */
[----:B------:R-:W-:Y:S01]  /*6640*/  IMAD R23, R51, R50, R23 ;  /* 0x0000003233177224 */ /* 0x000fe200078e0217 */
[----:B------:R-:W-:Y:S01]  /*6650*/  SHF.R.S32.HI R51, RZ, 0x18, R61 ;  /* 0x00000018ff337819 */ /* 0x000fe2000001143d */
[----:B------:R-:W-:Y:S01]  /*6660*/  IMAD R22, R47, R26, RZ ;  /* 0x0000001a2f167224 */ /* 0x000fe200078e02ff */
[----:B------:R-:W-:Y:S01]  /*6670*/  SHF.R.S32.HI R54, RZ, 0x18, R63 ;  /* 0x00000018ff367819 */ /* 0x000fe2000001143f */
[----:B------:R-:W-:Y:S01]  /*6680*/  IMAD R20, R53, R50, R20 ;  /* 0x0000003235147224 */ /* 0x000fe200078e0214 */
[----:B------:R-:W-:Y:S01]  /*6690*/  I2IP.S8.S32.SAT R76, R23, R18, RZ ;  /* 0x00000012174c7239 */ /* 0x000fe200000014ff */
[----:B------:R-:W-:Y:S01]  /*66a0*/  IMAD R27, R47, R27, RZ ;  /* 0x0000001b2f1b7224 */ /* 0x000fe200078e02ff */
[----:B------:R-:W-:Y:S01]  /*66b0*/  SHF.L.U32 R53, R62, 0x8, RZ ;  /* 0x000000083e357819 */ /* 0x000fe200000006ff */
[-C--:B------:R-:W-:Y:S01]  /*66c0*/  IMAD R21, R52, R50.reuse, R21 ;  /* 0x0000003234157224 */ /* 0x080fe200078e0215 */
[C---:B------:R-:W-:Y:S01]  /*66d0*/  SHF.L.U32 R52, R62.reuse, 0x10, RZ ;  /* 0x000000103e347819 */ /* 0x040fe200000006ff */
[----:B------:R-:W-:Y:S01]  /*66e0*/  IMAD R22, R49, R50, R22 ;  /* 0x0000003231167224 */ /* 0x000fe200078e0216 */
[----:B------:R-:W-:Y:S01]  /*66f0*/  PRMT R49, R62, 0x8880, RZ ;  /* 0x000088803e317816 */ /* 0x000fe200000000ff */
[----:B------:R-:W-:Y:S01]  /*6700*/  IMAD R24, R47, R28, RZ ;  /* 0x0000001c2f187224 */ /* 0x000fe200078e02ff */
[----:B------:R-:W-:Y:S01]  /*6710*/  I2IP.S8.S32.SAT R76, R17, R16, R76 ;  /* 0x00000010114c7239 */ /* 0x000fe2000000144c */
[----:B------:R-:W-:Y:S01]  /*6720*/  IMAD R27, R51, R50, R27 ;  /* 0x00000032331b7224 */ /* 0x000fe200078e021b */
[----:B------:R-:W-:Y:S01]  /*6730*/  SHF.R.S32.HI R51, RZ, 0x18, R52 ;  /* 0x00000018ff337819 */ /* 0x000fe20000011434 */
[C---:B------:R-:W-:Y:S01]  /*6740*/  IMAD R25, R47.reuse, R29, RZ ;  /* 0x0000001d2f197224 */ /* 0x040fe200078e02ff */
[----:B------:R-:W-:Y:S01]  /*6750*/  SHF.R.S32.HI R53, RZ, 0x18, R53 ;  /* 0x00000018ff357819 */ /* 0x000fe20000011435 */
[----:B------:R-:W-:Y:S01]  /*6760*/  IMAD R26, R47, R30, RZ ;  /* 0x0000001e2f1a7224 */ /* 0x000fe200078e02ff */
[----:B------:R-:W-:Y:S01]  /*6770*/  I2IP.S8.S32.SAT R77, R27, R22, RZ ;  /* 0x000000161b4d7239 */ /* 0x000fe200000014ff */
[-C--:B------:R-:W-:Y:S01]  /*6780*/  IMAD R24, R49, R50.reuse, R24 ;  /* 0x0000003231187224 */ /* 0x080fe200078e0218 */
[----:B------:R-:W-:Y:S01]  /*6790*/  SHF.L.U32 R52, R63, 0x10, RZ ;  /* 0x000000103f347819 */ /* 0x000fe200000006ff */
[----:B------:R-:W-:Y:S01]  /*67a0*/  IMAD R25, R51, R50, R25 ;  /* 0x0000003233197224 */ /* 0x000fe200078e0219 */
[----:B------:R-:W-:Y:S01]  /*67b0*/  I2IP.S8.S32.SAT R77, R21, R20, R77 ;  /* 0x00000014154d7239 */ /* 0x000fe2000000144d */
[----:B------:R-:W-:Y:S01]  /*67c0*/  IMAD R26, R53, R50, R26 ;  /* 0x00000032351a7224 */ /* 0x000fe200078e021a */
[----:B------:R-:W-:Y:S01]  /*67d0*/  SHF.R.S32.HI R49, RZ, 0x18, R62 ;  /* 0x00000018ff317819 */ /* 0x000fe2000001143e */
[----:B------:R-:W-:Y:S01]  /*67e0*/  IMAD R31, R47, R31, RZ ;  /* 0x0000001f2f1f7224 */ /* 0x000fe200078e02ff */
[C---:B------:R-:W-:Y:S01]  /*67f0*/  PRMT R51, R63.reuse, 0x8880, RZ ;  /* 0x000088803f337816 */ /* 0x040fe200000000ff */
[----:B------:R-:W-:Y:S01]  /*6800*/  IMAD.SHL.U32 R53, R63, 0x100, RZ ;  /* 0x000001003f357824 */ /* 0x000fe200078e00ff */
[----:B------:R-:W-:Y:S01]  /*6810*/  SHF.R.S32.HI R52, RZ, 0x18, R52 ;  /* 0x00000018ff347819 */ /* 0x000fe20000011434 */
[C---:B------:R-:W-:Y:S02]  /*6820*/  IMAD R28, R47.reuse, R32, RZ ;  /* 0x000000202f1c7224 */ /* 0x040fe400078e02ff */
[----:B------:R-:W-:Y:S01]  /*6830*/  IMAD R29, R47, R33, RZ ;  /* 0x000000212f1d7224 */ /* 0x000fe200078e02ff */
[----:B------:R-:W-:Y:S01]  /*6840*/  SHF.R.S32.HI R53, RZ, 0x18, R53 ;  /* 0x00000018ff357819 */ /* 0x000fe20000011435 */
[-C--:B------:R-:W-:Y:S02]  /*6850*/  IMAD R31, R49, R50.reuse, R31 ;  /* 0x00000032311f7224 */ /* 0x080fe400078e021f */
[----:B------:R-:W-:Y:S02]  /*6860*/  IMAD R28, R51, R50, R28 ;  /* 0x00000032331c7224 */ /* 0x000fe400078e021c */
[----:B------:R-:W-:Y:S01]  /*6870*/  IMAD R30, R47, R34, RZ ;  /* 0x000000222f1e7224 */ /* 0x000fe200078e02ff */
[----:B------:R-:W-:Y:S01]  /*6880*/  I2IP.S8.S32.SAT R55, R31, R26, RZ ;  /* 0x0000001a1f377239 */ /* 0x000fe200000014ff */
[----:B------:R-:W-:Y:S02]  /*6890*/  IMAD R29, R52, R50, R29 ;  /* 0x00000032341d7224 */ /* 0x000fe400078e021d */
[----:B------:R-:W-:Y:S01]  /*68a0*/  IMAD R35, R47, R35, RZ ;  /* 0x000000232f237224 */ /* 0x000fe200078e02ff */
[----:B------:R-:W-:Y:S01]  /*68b0*/  I2IP.S8.S32.SAT R78, R25, R24, R55 ;  /* 0x00000018194e7239 */ /* 0x000fe20000001437 */
[-C--:B------:R-:W-:Y:S01]  /*68c0*/  IMAD R30, R53, R50.reuse, R30 ;  /* 0x00000032351e7224 */ /* 0x080fe200078e021e */
[----:B------:R-:W-:Y:S01]  /*68d0*/  LEA R55, R100, UR49, 0x3 ;  /* 0x0000003164377c11 */ /* 0x000fe2000f8e18ff */
[----:B------:R-:W-:Y:S05]  /*68e0*/  IMAD R35, R54, R50, R35 ;  /* 0x0000003236237224 */ /* 0x000fea00078e0223 */
[----:B------:R-:W-:Y:S04]  /*68f0*/  I2IP.S8.S32.SAT R73, R35, R30, RZ ;  /* 0x0000001e23497239 */ /* 0x000fe800000014ff */
[----:B------:R-:W-:Y:S05]  /*6900*/  I2IP.S8.S32.SAT R79, R29, R28, R73 ;  /* 0x0000001c1d4f7239 */ /* 0x000fea0000001449 */
[----:B------:R1:W-:Y:S01]  /*6910*/  STS.128 [R109+0x4210], R76 ;  /* 0x0042104c6d007388 */ /* 0x0003e20000000c00 */
[----:B------:R-:W-:Y:S01]  /*6920*/  @!PT LDS RZ, [RZ] ;  /* 0x00000000fffff984 */ /* 0x000fe20000000800 */
[----:B------:R-:W-:Y:S01]  /*6930*/  @!PT LDS RZ, [RZ] ;  /* 0x00000000fffff984 */ /* 0x000fe20000000800 */
[----:B------:R-:W-:Y:S01]  /*6940*/  @!PT LDS RZ, [RZ] ;  /* 0x00000000fffff984 */ /* 0x000fe20000000800 */
[----:B------:R-:W-:Y:S01]  /*6950*/  @!PT LDS RZ, [RZ] ;  /* 0x00000000fffff984 */ /* 0x000fe20000000800 */
[----:B------:R2:W-:Y:S07]  /*6960*/  MEMBAR.ALL.CTA ;  /* 0x0000000000007992 */ /* 0x0005ee0000008000 */
[----:B--2---:R-:W2:Y:S02]  /*6970*/  FENCE.VIEW.ASYNC.S ;  /* 0x00000000000073c6 */ /* 0x004ea40000000000 */
[----:B--2---:R-:W-:Y:S06]  /*6980*/  BAR.SYNC.DEFER_BLOCKING 0x1, 0x80 ;  /* 0x0042000000007b1d */ /* 0x004fec0000010000 */
[----:B------:R-:W-:Y:S05]  /*6990*/  @P0 BRA `(.L_x_106) ;  /* 0x0000000000280947 */ /* 0x000fea0003800000 */
[----:B------:R-:W-:Y:S02]  /*69a0*/  UIADD3 UR4, UPT, UPT, UR49, 0x4200, URZ ;  /* 0x0000420031047890 */ /* 0x000fe4000fffe0ff */
[----:B------:R-:W-:Y:S01]  /*69b0*/  UIADD3 UR6, UP0, UPT, UR52, 0x680, URZ ;  /* 0x0000068034067890 */ /* 0x000fe2000ff1e0ff */
[----:B------:R-:W-:Y:S03]  /*69c0*/  UMOV UR43, UR36 ;  /* 0x00000024002b7c82 */ /* 0x000fe60008000000 */
[----:B------:R-:W-:Y:S01]  /*69d0*/  MOV R104, UR4 ;  /* 0x0000000400687c02 */ /* 0x000fe20008000f00 */
[----:B------:R-:W-:Y:S03]  /*69e0*/  UIADD3.X UR7, UPT, UPT, URZ, UR53, URZ, UP0, !UPT ;  /* 0x00000035ff077290 */ /* 0x000fe600087fe4ff */
[----:B------:R-:W-:Y:S11]  /*69f0*/  R2UR UR40, R104 ;  /* 0x00000000682872ca */ /* 0x000ff600000e0000 */
[----:B------:R-:W-:Y:S02]  /*6a00*/  @!UPT UIADD3 URZ, UPT, UPT, URZ, URZ, URZ ;  /* 0x000000fffffff290 */ /* 0x000fe4000fffe0ff */
[----:B------:R2:W-:Y:S01]  /*6a10*/  UTMASTG.3D [UR40], [UR6] ;  /* 0x00000028060073b5 */ /* 0x0005e20008010000 */
[----:B------:R0:W-:Y:S01]  /*6a20*/  UTMACMDFLUSH ;  /* 0x00000000000079b7 */ /* 0x0001e20000000000 */
[----:B--2---:R-:W-:Y:S04]  /*6a30*/  DEPBAR.LE SB0, 0x1 ;  /* 0x000080400000791a */ /* 0x004fe80000000000 */
.L_x_106:
[----:B------:R-:W-:Y:S05]  /*6a40*/  BSYNC.RECONVERGENT B0 ;  /* 0x0000000000007941 */ /* 0x000fea0003800200 */
.L_x_105:
[----:B------:R-:W-:Y:S06]  /*6a50*/  BAR.SYNC.DEFER_BLOCKING 0x1, 0x80 ;  /* 0x0042000000007b1d */ /* 0x000fec0000010000 */
[----:B------:R-:W2:Y:S01]  /*6a60*/  @P6 SYNCS.PHASECHK.TRANS64.TRYWAIT P0, [R55+URZ+0xa0], R74 ;  /* 0x0000a04a370065a7 */ /* 0x000ea200080011ff */
[----:B------:R-:W-:Y:S01]  /*6a70*/  BSSY B1, `(.L_x_107) ;  /* 0x000001f000017945 */ /* 0x000fe20003800000 */
[----:B--2---:R-:W-:Y:S03]  /*6a80*/  @P6 SEL R64, RZ, 0x1, !P0 ;  /* 0x00000001ff406807 */ /* 0x004fe60004000000 */
[----:B------:R-:W-:Y:S05]  /*6a90*/  @!P6 BRA `(.L_x_108) ;  /* 0x000000000070e947 */ /* 0x000fea0003800000 */
[----:B------:R-:W-:Y:S01]  /*6aa0*/  ISETP.NE.AND P1, PT, R65, RZ, PT ;  /* 0x000000ff4100720c */ /* 0x000fe20003f25270 */
[----:B------:R-:W-:Y:S01]  /*6ab0*/  BSSY B0, `(.L_x_109) ;  /* 0x0000008000007945 */ /* 0x000fe20003800000 */
[----:B------:R-:W-:Y:S11]  /*6ac0*/  ISETP.NE.AND P0, PT, R64, RZ, PT ;  /* 0x000000ff4000720c */ /* 0x000ff60003f05270 */
[----:B------:R-:W-:Y:S04]  /*6ad0*/  @P1 IMAD R3, R100, 0x1000, R67 ;  /* 0x0000100064031824 */ /* 0x000fe800078e0243 */
[----:B------:R-:W-:Y:S01]  /*6ae0*/  @P1 IMAD.IADD R2, R66, 0x1, R3 ;  /* 0x0000000142021824 */ /* 0x000fe200078e0203 */
[----:B------:R-:W-:Y:S06]  /*6af0*/  @P0 BRA `(.L_x_110) ;  /* 0x00000000000c0947 */ /* 0x000fec0003800000 */
[----:B------:R-:W-:Y:S04]  /*6b00*/  SHF.L.U32 R0, R99, 0x1f, RZ ;  /* 0x0000001f63007819 */ /* 0x000fe800000006ff */
[----:B------:R-:W2:Y:S02]  /*6b10*/  SYNCS.PHASECHK.TRANS64.TRYWAIT P0, [R55+URZ+0xa0], R0 ;  /* 0x0000a000370075a7 */ /* 0x000ea400080011ff */
[----:B--2---:R-:W-:Y:S05]  /*6b20*/  @!P0 BRA `(.L_x_111) ;  /* 0x0000003400648947 */ /* 0x004fea0003800000 */
.L_x_110:
[----:B------:R-:W-:Y:S05]  /*6b30*/  BSYNC B0 ;  /* 0x0000000000007941 */ /* 0x000fea0003800000 */
.L_x_109:
[----:B------:R-:W-:Y:S01]  /*6b40*/  ISETP.NE.AND P0, PT, R65, RZ, PT ;  /* 0x000000ff4100720c */ /* 0x000fe20003f05270 */
[----:B--2---:R-:W-:Y:S02]  /*6b50*/  VIADD R55, R55, 0xc0 ;  /* 0x000000c037377836 */ /* 0x004fe40000000000 */
[----:B------:R-:W-:Y:S02]  /*6b60*/  IMAD.U32 R0, RZ, RZ, UR37 ;  /* 0x00000025ff007e24 */ /* 0x000fe4000f8e00ff */
[----:B------:R-:W-:Y:S03]  /*6b70*/  VIADD R100, R100, 0x1 ;  /* 0x0000000164647836 */ /* 0x000fe60000000000 */
[----:B------:R-:W-:Y:S05]  /*6b80*/  PRMT R0, R0, 0x654, R55 ;  /* 0x0000065400007816 */ /* 0x000fea0000000037 */
[----:B------:R2:W3:Y:S04]  /*6b90*/  @P0 LDS.128 R56, [R3+0x200] ;  /* 0x0002000003380984 */ /* 0x0004e80000000c00 */
[----:B------:R2:W4:Y:S01]  /*6ba0*/  @P0 LDS.128 R60, [R2+0x210] ;  /* 0x00021000023c0984 */ /* 0x0005220000000c00 */
        /* <DEDUP_REMOVED lines=10> */
[----:B--23--:R-:W-:Y:S02]  /*6c50*/  LOP3.LUT R99, R99, R0, RZ, 0x3c, !PT ;  /* 0x0000000063637212 */ /* 0x00cfe400078e3cff */
.L_x_108:
[----:B------:R-:W-:Y:S05]  /*6c60*/  BSYNC B1 ;  /* 0x0000000000017941 */ /* 0x000fea0003800000 */
.L_x_107:
[----:B------:R-:W-:Y:S05]  /*6c70*/  VIADD R3, R48, 0x40 ;  /* 0x0000004030037836 */ /* 0x000fea0000000000 */
[----:B------:R-:W-:Y:S04]  /*6c80*/  SHF.R.U32.HI R3, RZ, 0x15, R3 ;  /* 0x00000015ff037819 */ /* 0x000fe80000011603 */
[----:B------:R-:W-:Y:S11]  /*6c90*/  LOP3.LUT P0, RZ, R3, 0x3, R96, 0x48, !PT ;  /* 0x0000000303ff7812 */ /* 0x000ff60007804860 */
[----:B------:R-:W-:Y:S02]  /*6ca0*/  @!UPT UIADD3 URZ, UPT, UPT, URZ, URZ, URZ ;  /* 0x000000fffffff290 */ /* 0x000fe4000fffe0ff */
[----:B------:R-:W-:Y:S05]  /*6cb0*/  @!P0 BRA `(.L_x_112) ;  /* 0x0000000000408947 */ /* 0x000fea0003800000 */
[----:B------:R-:W2:Y:S01]  /*6cc0*/  LDCU.64 UR8, c[0x4][0x78] ;  /* 0x01000f00ff0877ac */ /* 0x000ea20008000a00 */
[----:B------:R-:W-:Y:S01]  /*6cd0*/  MOV R3, 0x0 ;  /* 0x0000000000037802 */ /* 0x000fe20000000f00 */
[----:B------:R-:W-:Y:S02]  /*6ce0*/  HFMA2 R12, -RZ, RZ, 0, 5.9604644775390625e-08 ;  /* 0x00000001ff0c7431 */ /* 0x000fe400000001ff */
[----:B------:R-:W-:Y:S02]  /*6cf0*/  IMAD.MOV.U32 R8, RZ, RZ, 0x192 ;  /* 0x00000192ff087424 */ /* 0x000fe400078e00ff */
[----:B------:R-:W-:Y:S01]  /*6d00*/  IMAD.MOV.U32 R13, RZ, RZ, RZ ;  /* 0x000000ffff0d7224 */ /* 0x000fe200078e00ff */
[----:B------:R-:W3:Y:S01]  /*6d10*/  LDCU.64 UR6, c[0x4][0x80] ;  /* 0x01001000ff0677ac */ /* 0x000ee20008000a00 */
[----:B------:R-:W1:Y:S01]  /*6d20*/  LDC.64 R2, c[0x4][R3] ;  /* 0x0100000003027b82 */ /* 0x000e620000000a00 */
[----:B------:R-:W5:Y:S01]  /*6d30*/  LDCU.64 UR4, c[0x4][0x18] ;  /* 0x01000300ff0477ac */ /* 0x000f620008000a00 */
[----:B--2---:R-:W-:Y:S01]  /*6d40*/  MOV R5, UR9 ;  /* 0x0000000900057c02 */ /* 0x004fe20008000f00 */
[----:B------:R-:W-:Y:S01]  /*6d50*/  IMAD.U32 R4, RZ, RZ, UR8 ;  /* 0x00000008ff047e24 */ /* 0x000fe2000f8e00ff */
[----:B---3--:R-:W-:Y:S01]  /*6d60*/  MOV R7, UR7 ;  /* 0x0000000700077c02 */ /* 0x008fe20008000f00 */
[----:B------:R-:W-:Y:S01]  /*6d70*/  IMAD.U32 R6, RZ, RZ, UR6 ;  /* 0x00000006ff067e24 */ /* 0x000fe2000f8e00ff */
[----:B-----5:R-:W-:Y:S01]  /*6d80*/  MOV R11, UR5 ;  /* 0x00000005000b7c02 */ /* 0x020fe20008000f00 */
[----:B------:R-:W-:Y:S02]  /*6d90*/  IMAD.U32 R10, RZ, RZ, UR4 ;  /* 0x00000004ff0a7e24 */ /* 0x000fe4000f8e00ff */
[----:B------:R-:W-:Y:S07]  /*6da0*/  LEPC R20, `(.L_x_112) ;  /* 0x000000001014794e */ /* 0x000fee0000000000 */
[----:B-1--4-:R-:W-:Y:S05]  /*6db0*/  CALL.ABS.NOINC R2 ;  /* 0x0000000002007343 */ /* 0x012fea0003c00000 */
.L_x_112:
[----:B------:R-:W-:Y:S01]  /*6dc0*/  SHF.L.U32 R51, R56, 0x10, RZ ;  /* 0x0000001038337819 */ /* 0x000fe200000006ff */
[----:B------:R-:W-:Y:S05]  /*6dd0*/  WARPSYNC.ALL ;  /* 0x0000000000007948 */ /* 0x000fea0003800000 */
[----:B------:R-:W-:Y:S01]  /*6de0*/  R2UR UR4, R48 ;  /* 0x00000000300472ca */ /* 0x000fe200000e0000 */
[----:B------:R-:W-:Y:S01]  /*6df0*/  BSSY.RECONVERGENT B0, `(.L_x_113) ;  /* 0x0000099000007945 */ /* 0x000fe20003800200 */
[C---:B------:R-:W-:Y:S02]  /*6e00*/  PRMT R49, R56.reuse, 0x8880, RZ ;  /* 0x0000888038317816 */ /* 0x040fe400000000ff */
[----:B------:R-:W-:Y:S02]  /*6e10*/  SHF.R.S32.HI R51, RZ, 0x18, R51 ;  /* 0x00000018ff337819 */ /* 0x000fe40000011433 */
[----:B------:R-:W-:Y:S02]  /*6e20*/  SHF.L.U32 R52, R56, 0x8, RZ ;  /* 0x0000000838347819 */ /* 0x000fe400000006ff */
[----:B------:R-:W-:Y:S02]  /*6e30*/  SHF.L.U32 R53, R57, 0x8, RZ ;  /* 0x0000000839357819 */ /* 0x000fe400000006ff */
[----:B------:R-:W-:Y:S02]  /*6e40*/  SHF.R.S32.HI R54, RZ, 0x18, R58 ;  /* 0x00000018ff367819 */ /* 0x000fe4000001143a */
[----:B------:R-:W-:Y:S01]  /*6e50*/  SHF.R.S32.HI R53, RZ, 0x18, R53 ;  /* 0x00000018ff357819 */ /* 0x000fe20000011435 */
[----:B------:R-:W-:Y:S01]  /*6e60*/  LDTM.16dp32bit_t0_t15.x32 R4, tmem[UR4+0x40] ;  /* 0x00004004000479ee */ /* 0x000fe20008a80000 */
[----:B------:R-:W2:Y:S01]  /*6e70*/  LDTM.16dp32bit_t16_t31.x32 R4, tmem[UR4+0x60] ;  /* 0x00006004000479ee */ /* 0x000ea20008aa0000 */
[----:B----4-:R-:W-:Y:S02]  /*6e80*/  SHF.L.U32 R55, R62, 0x8, RZ ;  /* 0x000000083e377819 */ /* 0x010fe400000006ff */
[----:B------:R-:W-:Y:S02]  /*6e90*/  ISETP.NE.AND P0, PT, R105, RZ, PT ;  /* 0x000000ff6900720c */ /* 0x000fe40003f05270 */
[----:B------:R-:W-:Y:S02]  /*6ea0*/  SHF.R.S32.HI R55, RZ, 0x18, R55 ;  /* 0x00000018ff377819 */ /* 0x000fe40000011437 */
[----:B------:R-:W-:Y:S01]  /*6eb0*/  ISETP.NE.AND P6, PT, R72, RZ, PT ;  /* 0x000000ff4800720c */ /* 0x000fe20003fc5270 */
[C---:B--2---:R-:W-:Y:S02]  /*6ec0*/  IMAD R0, R47.reuse, R4, RZ ;  /* 0x000000042f007224 */ /* 0x044fe400078e02ff */
        /* <DEDUP_REMOVED lines=12> */
[C---:B------:R-:W-:Y:S01]  /*6f90*/  IMAD R4, R47.reuse, R8, RZ ;  /* 0x000000082f047224 */ /* 0x040fe200078e02ff */
[----:B------:R-:W-:Y:S01]  /*6fa0*/  SHF.L.U32 R52, R58, 0x10, RZ ;  /* 0x000000103a347819 */ /* 0x000fe200000006ff */
[----:B------:R-:W-:Y:S01]  /*6fb0*/  IMAD R5, R47, R9, RZ ;  /* 0x000000092f057224 */ /* 0x000fe200078e02ff */
[----:B-1----:R-:W-:Y:S01]  /*6fc0*/  I2IP.S8.S32.SAT R69, R7, R3, RZ ;  /* 0x0000000307457239 */ /* 0x002fe200000014ff */
[----:B------:R-:W-:Y:S01]  /*6fd0*/  IMAD R6, R47, R10, RZ ;  /* 0x0000000a2f067224 */ /* 0x000fe200078e02ff */
[----:B------:R-:W-:Y:S01]  /*6fe0*/  SHF.R.S32.HI R52, RZ, 0x18, R52 ;  /* 0x00000018ff347819 */ /* 0x000fe20000011434 */
[----:B------:R-:W-:Y:S01]  /*6ff0*/  IMAD R4, R49, R50, R4 ;  /* 0x0000003231047224 */ /* 0x000fe200078e0204 */
[----:B------:R-:W-:Y:S01]  /*7000*/  I2IP.S8.S32.SAT R68, R2, R0, R69 ;  /* 0x0000000002447239 */ /* 0x000fe20000001445 */
[-C--:B------:R-:W-:Y:S01]  /*7010*/  IMAD R5, R51, R50.reuse, R5 ;  /* 0x0000003233057224 */ /* 0x080fe200078e0205 */
[----:B------:R-:W-:Y:S01]  /*7020*/  SHF.R.S32.HI R49, RZ, 0x18, R57 ;  /* 0x00000018ff317819 */ /* 0x000fe20000011439 */
[----:B------:R-:W-:Y:S01]  /*7030*/  IMAD R11, R47, R11, RZ ;  /* 0x0000000b2f0b7224 */ /* 0x000fe200078e02ff */
[C---:B------:R-:W-:Y:S01]  /*7040*/  PRMT R51, R58.reuse, 0x8880, RZ ;  /* 0x000088803a337816 */ /* 0x040fe200000000ff */
[----:B------:R-:W-:Y:S01]  /*7050*/  IMAD R6, R53, R50, R6 ;  /* 0x0000003235067224 */ /* 0x000fe200078e0206 */
[----:B------:R-:W-:Y:S01]  /*7060*/  SHF.L.U32 R53, R58, 0x8, RZ ;  /* 0x000000083a357819 */ /* 0x000fe200000006ff */
[C---:B------:R-:W-:Y:S02]  /*7070*/  IMAD R8, R47.reuse, R12, RZ ;  /* 0x0000000c2f087224 */ /* 0x040fe400078e02ff */
[----:B------:R-:W-:Y:S01]  /*7080*/  IMAD R9, R47, R13, RZ ;  /* 0x0000000d2f097224 */ /* 0x000fe200078e02ff */
[----:B------:R-:W-:Y:S01]  /*7090*/  SHF.R.S32.HI R53, RZ, 0x18, R53 ;  /* 0x00000018ff357819 */ /* 0x000fe20000011435 */
[----:B------:R-:W-:Y:S01]  /*70a0*/  IMAD R11, R49, R50, R11 ;  /* 0x00000032310b7224 */ /* 0x000fe200078e020b */
[----:B------:R-:W-:Y:S01]  /*70b0*/  PRMT R49, R59, 0x8880, RZ ;  /* 0x000088803b317816 */ /* 0x000fe200000000ff */
[----:B------:R-:W-:Y:S02]  /*70c0*/  IMAD R10, R47, R14, RZ ;  /* 0x0000000e2f0a7224 */ /* 0x000fe400078e02ff */
[----:B------:R-:W-:Y:S01]  /*70d0*/  IMAD R8, R51, R50, R8 ;  /* 0x0000003233087224 */ /* 0x000fe200078e0208 */
[----:B------:R-:W-:Y:S01]  /*70e0*/  I2IP.S8.S32.SAT R70, R11, R6, RZ ;  /* 0x000000060b467239 */ /* 0x000fe200000014ff */
[-C--:B------:R-:W-:Y:S01]  /*70f0*/  IMAD R9, R52, R50.reuse, R9 ;  /* 0x0000003234097224 */ /* 0x080fe200078e0209 */
[----:B------:R-:W-:Y:S01]  /*7100*/  SHF.L.U32 R51, R59, 0x10, RZ ;  /* 0x000000103b337819 */ /* 0x000fe200000006ff */
[----:B------:R-:W-:Y:S01]  /*7110*/  IMAD R10, R53, R50, R10 ;  /* 0x00000032350a7224 */ /* 0x000fe200078e020a */
[----:B------:R-:W-:Y:S01]  /*7120*/  I2IP.S8.S32.SAT R69, R5, R4, R70 ;  /* 0x0000000405457239 */ /* 0x000fe20000001446 */
[----:B------:R-:W-:Y:S01]  /*7130*/  IMAD R15, R47, R15, RZ ;  /* 0x0000000f2f0f7224 */ /* 0x000fe200078e02ff */
[----:B------:R-:W-:Y:S01]  /*7140*/  SHF.R.S32.HI R51, RZ, 0x18, R51 ;  /* 0x00000018ff337819 */ /* 0x000fe20000011433 */
[----:B------:R-:W-:Y:S01]  /*7150*/  IMAD.SHL.U32 R53, R59, 0x100, RZ ;  /* 0x000001003b357824 */ /* 0x000fe200078e00ff */
[----:B------:R-:W-:Y:S01]  /*7160*/  SHF.R.S32.HI R52, RZ, 0x18, R59 ;  /* 0x00000018ff347819 */ /* 0x000fe2000001143b */
[C---:B------:R-:W-:Y:S02]  /*7170*/  IMAD R12, R47.reuse, R16, RZ ;  /* 0x000000102f0c7224 */ /* 0x040fe400078e02ff */
[----:B------:R-:W-:Y:S01]  /*7180*/  IMAD R13, R47, R17, RZ ;  /* 0x000000112f0d7224 */ /* 0x000fe200078e02ff */
[----:B------:R-:W-:Y:S01]  /*7190*/  SHF.R.S32.HI R53, RZ, 0x18, R53 ;  /* 0x00000018ff357819 */ /* 0x000fe20000011435 */
[----:B------:R-:W-:Y:S01]  /*71a0*/  IMAD R15, R54, R50, R15 ;  /* 0x00000032360f7224 */ /* 0x000fe200078e020f */
[----:B------:R-:W-:Y:S01]  /*71b0*/  SHF.L.U32 R54, R61, 0x10, RZ ;  /* 0x000000103d367819 */ /* 0x000fe200000006ff */
[----:B------:R-:W-:Y:S02]  /*71c0*/  IMAD R14, R47, R18, RZ ;  /* 0x000000122f0e7224 */ /* 0x000fe400078e02ff */
[----:B------:R-:W-:Y:S01]  /*71d0*/  IMAD R12, R49, R50, R12 ;  /* 0x00000032310c7224 */ /* 0x000fe200078e020c */
[----:B------:R-:W-:Y:S01]  /*71e0*/  I2IP.S8.S32.SAT R71, R15, R10, RZ ;  /* 0x0000000a0f477239 */ /* 0x000fe200000014ff */
[----:B------:R-:W-:Y:S01]  /*71f0*/  IMAD R19, R47, R19, RZ ;  /* 0x000000132f137224 */ /* 0x000fe200078e02ff */
[----:B------:R-:W-:Y:S01]  /*7200*/  PRMT R49, R60, 0x8880, RZ ;  /* 0x000088803c317816 */ /* 0x000fe200000000ff */
[----:B------:R-:W-:Y:S01]  /*7210*/  IMAD R13, R51, R50, R13 ;  /* 0x00000032330d7224 */ /* 0x000fe200078e020d */
[----:B------:R-:W-:Y:S01]  /*7220*/  I2IP.S8.S32.SAT R70, R9, R8, R71 ;  /* 0x0000000809467239 */ /* 0x000fe20000001447 */
[----:B------:R-:W-:Y:S01]  /*7230*/  IMAD R16, R47, R20, RZ ;  /* 0x000000142f107224 */ /* 0x000fe200078e02ff */
[----:B------:R-:W-:Y:S01]  /*7240*/  SHF.R.S32.HI R54, RZ, 0x18, R54 ;  /* 0x00000018ff367819 */ /* 0x000fe20000011436 */
[-C--:B------:R-:W-:Y:S01]  /*7250*/  IMAD R14, R53, R50.reuse, R14 ;  /* 0x00000032350e7224 */ /* 0x080fe200078e020e */
[----:B------:R-:W-:Y:S01]  /*7260*/  PRMT R53, R61, 0x8880, RZ ;  /* 0x000088803d357816 */ /* 0x000fe200000000ff */
[-C--:B------:R-:W-:Y:S01]  /*7270*/  IMAD R19, R52, R50.reuse, R19 ;  /* 0x0000003234137224 */ /* 0x080fe200078e0213 */
[----:B------:R-:W-:Y:S01]  /*7280*/  SHF.R.S32.HI R52, RZ, 0x18, R60 ;  /* 0x00000018ff347819 */ /* 0x000fe2000001143c */
[----:B------:R-:W-:Y:S01]  /*7290*/  IMAD R16, R49, R50, R16 ;  /* 0x0000003231107224 */ /* 0x000fe200078e0210 */
[C---:B------:R-:W-:Y:S01]  /*72a0*/  SHF.L.U32 R49, R60.reuse, 0x10, RZ ;  /* 0x000000103c317819 */ /* 0x040fe200000006ff */
[C---:B------:R-:W-:Y:S01]  /*72b0*/  IMAD R17, R47.reuse, R21, RZ ;  /* 0x000000152f117224 */ /* 0x040fe200078e02ff */
[----:B------:R-:W-:Y:S01]  /*72c0*/  SHF.L.U32 R51, R60, 0x8, RZ ;  /* 0x000000083c337819 */ /* 0x000fe200000006ff */
[C---:B------:R-:W-:Y:S01]  /*72d0*/  IMAD R18, R47.reuse, R22, RZ ;  /* 0x000000162f127224 */ /* 0x040fe200078e02ff */
[----:B------:R-:W-:Y:S01]  /*72e0*/  SHF.R.S32.HI R49, RZ, 0x18, R49 ;  /* 0x00000018ff317819 */ /* 0x000fe20000011431 */
[C---:B------:R-:W-:Y:S01]  /*72f0*/  IMAD R23, R47.reuse, R23, RZ ;  /* 0x000000172f177224 */ /* 0x040fe200078e02ff */
[----:B------:R-:W-:Y:S01]  /*7300*/  SHF.R.S32.HI R51, RZ, 0x18, R51 ;  /* 0x00000018ff337819 */ /* 0x000fe20000011433 */
[----:B------:R-:W-:Y:S01]  /*7310*/  IMAD R20, R47, R24, RZ ;  /* 0x000000182f147224 */ /* 0x000fe200078e02ff */
[----:B------:R-:W-:Y:S01]  /*7320*/  I2IP.S8.S32.SAT R71, R19, R14, RZ ;  /* 0x0000000e13477239 */ /* 0x000fe200000014ff */
[----:B------:R-:W-:Y:S02]  /*7330*/  IMAD R17, R49, R50, R17 ;  /* 0x0000003231117224 */ /* 0x000fe400078e0211 */
[----:B------:R-:W-:Y:S01]  /*7340*/  IMAD.SHL.U32 R49, R61, 0x100, RZ ;  /* 0x000001003d317824 */ /* 0x000fe200078e00ff */
[----:B------:R-:W-:Y:S01]  /*7350*/  I2IP.S8.S32.SAT R71, R13, R12, R71 ;  /* 0x0000000c0d477239 */ /* 0x000fe20000001447 */
[-C--:B------:R-:W-:Y:S01]  /*7360*/  IMAD R18, R51, R50.reuse, R18 ;  /* 0x0000003233127224 */ /* 0x080fe200078e0212 */
[----:B------:R-:W-:Y:S01]  /*7370*/  SHF.R.S32.HI R51, RZ, 0x18, R61 ;  /* 0x00000018ff337819 */ /* 0x000fe2000001143d */
[C---:B------:R-:W-:Y:S01]  /*7380*/  IMAD R21, R47.reuse, R25, RZ ;  /* 0x000000192f157224 */ /* 0x040fe200078e02ff */
[----:B------:R-:W-:Y:S01]  /*7390*/  SHF.R.S32.HI R49, RZ, 0x18, R49 ;  /* 0x00000018ff317819 */ /* 0x000fe20000011431 */
[----:B------:R-:W-:Y:S01]  /*73a0*/  IMAD R23, R52, R50, R23 ;  /* 0x0000003234177224 */ /* 0x000fe200078e0217 */
[----:B------:R1:W-:Y:S01]  /*73b0*/  STS.128 [R95+UR49+0x5200], R68 ;  /* 0x005200445f007988 */ /* 0x0003e20008000c31 */
[----:B------:R-:W-:Y:S01]  /*73c0*/  IMAD R22, R47, R26, RZ ;  /* 0x0000001a2f167224 */ /* 0x000fe200078e02ff */
[C---:B------:R-:W-:Y:S01]  /*73d0*/  SHF.L.U32 R52, R62.reuse, 0x10, RZ ;  /* 0x000000103e347819 */ /* 0x040fe200000006ff */
        /* <DEDUP_REMOVED lines=9> */
[----:B------:R-:W-:Y:S01]  /*7470*/  SHF.R.S32.HI R49, RZ, 0x18, R62 ;  /* 0x00000018ff317819 */ /* 0x000fe2000001143e */
[----:B------:R-:W-:Y:S01]  /*7480*/  IMAD R25, R47, R29, RZ ;  /* 0x0000001d2f197224 */ /* 0x000fe200078e02ff */
[----:B------:R-:W-:Y:S01]  /*7490*/  SHF.R.S32.HI R54, RZ, 0x18, R63 ;  /* 0x00000018ff367819 */ /* 0x000fe2000001143f */
[-C--:B------:R-:W-:Y:S01]  /*74a0*/  IMAD R27, R51, R50.reuse, R27 ;  /* 0x00000032331b7224 */ /* 0x080fe200078e021b */
[----:B------:R-:W-:Y:S01]  /*74b0*/  PRMT R51, R63, 0x8880, RZ ;  /* 0x000088803f337816 */ /* 0x000fe200000000ff */
[----:B------:R-:W-:Y:S01]  /*74c0*/  IMAD R24, R53, R50, R24 ;  /* 0x0000003235187224 */ /* 0x000fe200078e0218 */
[----:B------:R-:W-:Y:S01]  /*74d0*/  SHF.L.U32 R53, R63, 0x8, RZ ;  /* 0x000000083f357819 */ /* 0x000fe200000006ff */
[----:B------:R-:W-:Y:S01]  /*74e0*/  IMAD R26, R47, R30, RZ ;  /* 0x0000001e2f1a7224 */ /* 0x000fe200078e02ff */
[----:B------:R-:W-:Y:S01]  /*74f0*/  I2IP.S8.S32.SAT R73, R27, R22, RZ ;  /* 0x000000161b497239 */ /* 0x000fe200000014ff */
[----:B------:R-:W-:Y:S01]  /*7500*/  IMAD R25, R52, R50, R25 ;  /* 0x0000003234197224 */ /* 0x000fe200078e0219 */
[----:B------:R-:W-:Y:S01]  /*7510*/  SHF.L.U32 R52, R63, 0x10, RZ ;  /* 0x000000103f347819 */ /* 0x000fe200000006ff */
[C---:B------:R-:W-:Y:S01]  /*7520*/  IMAD R31, R47.reuse, R31, RZ ;  /* 0x0000001f2f1f7224 */ /* 0x040fe200078e02ff */
[----:B------:R-:W-:Y:S01]  /*7530*/  SHF.R.S32.HI R53, RZ, 0x18, R53 ;  /* 0x00000018ff357819 */ /* 0x000fe20000011435 */
[----:B------:R-:W-:Y:S01]  /*7540*/  IMAD R28, R47, R32, RZ ;  /* 0x000000202f1c7224 */ /* 0x000fe200078e02ff */
[----:B------:R-:W-:Y:S01]  /*7550*/  SHF.R.S32.HI R52, RZ, 0x18, R52 ;  /* 0x00000018ff347819 */ /* 0x000fe20000011434 */
[----:B------:R-:W-:Y:S01]  /*7560*/  IMAD R26, R55, R50, R26 ;  /* 0x00000032371a7224 */ /* 0x000fe200078e021a */
[----:B------:R-:W-:Y:S01]  /*7570*/  I2IP.S8.S32.SAT R77, R21, R20, R73 ;  /* 0x00000014154d7239 */ /* 0x000fe20000001449 */
[----:B------:R-:W-:Y:S01]  /*7580*/  IMAD R29, R47, R33, RZ ;  /* 0x000000212f1d7224 */ /* 0x000fe200078e02ff */
[----:B------:R-:W-:Y:S01]  /*7590*/  LEA R73, R100, UR49, 0x3 ;  /* 0x0000003164497c11 */ /* 0x000fe2000f8e18ff */
        /* <DEDUP_REMOVED lines=8> */
[----:B------:R-:W-:Y:S01]  /*7620*/  @P6 SHF.L.U32 R74, R99, 0x1f, RZ ;  /* 0x0000001f634a6819 */ /* 0x000fe200000006ff */
        /* <DEDUP_REMOVED lines=12> */
[----:B------:R-:W-:Y:S02]  /*76f0*/  UIADD3 UR8, UP0, UPT, UR52, 0x680, URZ ;  /* 0x0000068034087890 */ /* 0x000fe4000ff1e0ff */
[----:B------:R-:W-:Y:S02]  /*7700*/  UIADD3 UR5, UPT, UPT, UR41, 0x40, URZ ;  /* 0x0000004029057890 */ /* 0x000fe4000fffe0ff */
[----:B------:R-:W-:Y:S02]  /*7710*/  UIADD3 UR4, UPT, UPT, UR49, 0x5200, URZ ;  /* 0x0000520031047890 */ /* 0x000fe4000fffe0ff */
[----:B------:R-:W-:Y:S01]  /*7720*/  UIADD3.X UR9, UPT, UPT, URZ, UR53, URZ, UP0, !UPT ;  /* 0x00000035ff097290 */ /* 0x000fe200087fe4ff */
[----:B------:R-:W-:Y:S01]  /*7730*/  UMOV UR6, UR42 ;  /* 0x0000002a00067c82 */ /* 0x000fe20008000000 */
[----:B------:R-:W-:Y:S07]  /*7740*/  UMOV UR7, UR36 ;  /* 0x0000002400077c82 */ /* 0x000fee0008000000 */
[----:B------:R2:W-:Y:S01]  /*7750*/  UTMASTG.3D [UR4], [UR8] ;  /* 0x00000004080073b5 */ /* 0x0005e20008010000 */
[----:B------:R0:W-:Y:S01]  /*7760*/  UTMACMDFLUSH ;  /* 0x00000000000079b7 */ /* 0x0001e20000000000 */
[----:B--2---:R-:W-:Y:S04]  /*7770*/  DEPBAR.LE SB0, 0x1 ;  /* 0x000080400000791a */ /* 0x004fe80000000000 */
.L_x_114:
[----:B------:R-:W-:Y:S05]  /*7780*/  BSYNC.RECONVERGENT B0 ;  /* 0x0000000000007941 */ /* 0x000fea0003800200 */
.L_x_113:
        /* <DEDUP_REMOVED lines=14> */
.L_x_118:
[----:B------:R-:W-:Y:S05]  /*7870*/  BSYNC B0 ;  /* 0x0000000000007941 */ /* 0x000fea0003800000 */
.L_x_117:
        /* <DEDUP_REMOVED lines=18> */
.L_x_116:
[----:B------:R-:W-:Y:S05]  /*79a0*/  BSYNC B1 ;  /* 0x0000000000017941 */ /* 0x000fea0003800000 */
.L_x_115:
        /* <DEDUP_REMOVED lines=21> */
.L_x_120:
        /* <DEDUP_REMOVED lines=8> */
[----:B------:R-:W-:Y:S02]  /*7b80*/  ISETP.NE.AND P6, PT, R72, RZ, PT ;  /* 0x000000ff4800720c */ /* 0x000fe40003fc5270 */
[----:B------:R-:W-:Y:S01]  /*7b90*/  SHF.R.S32.HI R53, RZ, 0x18, R53 ;  /* 0x00000018ff357819 */ /* 0x000fe20000011435 */
[----:B------:R-:W-:Y:S01]  /*7ba0*/  LDTM.16dp32bit_t0_t15.x32 R4, tmem[UR4+0x80] ;  /* 0x00008004000479ee */ /* 0x000fe20008a80000 */
[----:B------:R-:W2:Y:S01]  /*7bb0*/  LDTM.16dp32bit_t16_t31.x32 R4, tmem[UR4+0xa0] ;  /* 0x0000a004000479ee */ /* 0x000ea20008aa0000 */
[----:B------:R-:W-:Y:S02]  /*7bc0*/  SHF.R.S32.HI R54, RZ, 0x18, R58 ;  /* 0x00000018ff367819 */ /* 0x000fe4000001143a */
[----:B----4-:R-:W-:Y:S02]  /*7bd0*/  SHF.L.U32 R55, R62, 0x8, RZ ;  /* 0x000000083e377819 */ /* 0x010fe400000006ff */
[----:B------:R-:W-:Y:S02]  /*7be0*/  ISETP.NE.AND P0, PT, R105, RZ, PT ;  /* 0x000000ff6900720c */ /* 0x000fe40003f05270 */
[----:B------:R-:W-:Y:S01]  /*7bf0*/  SHF.R.S32.HI R55, RZ, 0x18, R55 ;  /* 0x00000018ff377819 */ /* 0x000fe20000011437 */
        /* <DEDUP_REMOVED lines=132> */
[----:B------:R-:W-:Y:S02]  /*8440*/  UIADD3 UR8, UP0, UPT, UR52, 0x680, URZ ;  /* 0x0000068034087890 */ /* 0x000fe4000ff1e0ff */
[----:B------:R-:W-:Y:S02]  /*8450*/  UIADD3 UR5, UPT, UPT, UR41, 0x80, URZ ;  /* 0x0000008029057890 */ /* 0x000fe4000fffe0ff */
[----:B------:R-:W-:Y:S01]  /*8460*/  MOV R104, UR10 ;  /* 0x0000000a00687c02 */ /* 0x000fe20008000f00 */
[----:B------:R-:W-:Y:S01]  /*8470*/  UIADD3.X UR9, UPT, UPT, URZ, UR53, URZ, UP0, !UPT ;  /* 0x00000035ff097290 */ /* 0x000fe200087fe4ff */
[----:B------:R-:W-:Y:S02]  /*8480*/  UMOV UR6, UR42 ;  /* 0x0000002a00067c82 */ /* 0x000fe40008000000 */
[----:B------:R-:W-:Y:S01]  /*8490*/  R2UR UR4, R104 ;  /* 0x00000000680472ca */ /* 0x000fe200000e0000 */
[----:B------:R-:W-:Y:S11]  /*84a0*/  UMOV UR7, UR36 ;  /* 0x0000002400077c82 */ /* 0x000ff60008000000 */
[----:B------:R-:W-:Y:S01]  /*84b0*/  @!UPT UIADD3 URZ, UPT, UPT, URZ, URZ, URZ ;  /* 0x000000fffffff290 */ /* 0x000fe2000fffe0ff */
[----:B------:R2:W-:Y:S01]  /*84c0*/  UTMASTG.3D [UR4], [UR8] ;  /* 0x00000004080073b5 */ /* 0x0005e20008010000 */
[----:B------:R0:W-:Y:S01]  /*84d0*/  UTMACMDFLUSH ;  /* 0x00000000000079b7 */ /* 0x0001e20000000000 */
[----:B--2---:R-:W-:Y:S04]  /*84e0*/  DEPBAR.LE SB0, 0x1 ;  /* 0x000080400000791a */ /* 0x004fe80000000000 */
.L_x_122:
[----:B------:R-:W-:Y:S05]  /*84f0*/  BSYNC.RECONVERGENT B0 ;  /* 0x0000000000007941 */ /* 0x000fea0003800200 */
.L_x_121:
        /* <DEDUP_REMOVED lines=14> */
.L_x_126:
[----:B------:R-:W-:Y:S05]  /*85e0*/  BSYNC B0 ;  /* 0x0000000000007941 */ /* 0x000fea0003800000 */
.L_x_125:
        /* <DEDUP_REMOVED lines=18> */
.L_x_124:
[----:B------:R-:W-:Y:S05]  /*8710*/  BSYNC B1 ;  /* 0x0000000000017941 */ /* 0x000fea0003800000 */
.L_x_123:
        /* <DEDUP_REMOVED lines=21> */
.L_x_128:
[----:B------:R-:W-:Y:S01]  /*8870*/  ISETP.NE.AND P0, PT, R105, RZ, PT ;  /* 0x000000ff6900720c */ /* 0x000fe20003f05270 */
[----:B------:R-:W-:Y:S05]  /*8880*/  WARPSYNC.ALL ;  /* 0x0000000000007948 */ /* 0x000fea0003800000 */
[----:B------:R-:W-:Y:S01]  /*8890*/  IMAD.SHL.U32 R80, R57, 0x100, RZ ;  /* 0x0000010039507824 */ /* 0x000fe200078e00ff */
[----:B------:R-:W-:Y:S01]  /*88a0*/  R2UR UR4, R48 ;  /* 0x00000000300472ca */ /* 0x000fe200000e0000 */
[----:B-1----:R-:W-:Y:S01]  /*88b0*/  IMAD.SHL.U32 R74, R59, 0x100, RZ ;  /* 0x000001003b4a7824 */ /* 0x002fe200078e00ff */
[C---:B------:R-:W-:Y:S01]  /*88c0*/  SHF.L.U32 R51, R56.reuse, 0x10, RZ ;  /* 0x0000001038337819 */ /* 0x040fe200000006ff */
[----:B----4-:R-:W-:Y:S01]  /*88d0*/  IMAD.SHL.U32 R68, R61, 0x100, RZ ;  /* 0x000001003d447824 */ /* 0x010fe200078e00ff */
[C---:B------:R-:W-:Y:S01]  /*88e0*/  PRMT R49, R56.reuse, 0x8880, RZ ;  /* 0x0000888038317816 */ /* 0x040fe200000000ff */
[----:B------:R-:W-:Y:S01]  /*88f0*/  BSSY.RECONVERGENT B0, `(.L_x_129) ;  /* 0x000009e000007945 */ /* 0x000fe20003800200 */
[----:B------:R-:W-:Y:S02]  /*8900*/  SHF.L.U32 R53, R56, 0x8, RZ ;  /* 0x0000000838357819 */ /* 0x000fe400000006ff */
[----:B------:R-:W-:Y:S02]  /*8910*/  SHF.R.S32.HI R51, RZ, 0x18, R51 ;  /* 0x00000018ff337819 */ /* 0x000fe40000011433 */
[C---:B------:R-:W-:Y:S02]  /*8920*/  PRMT R82, R57.reuse, 0x8880, RZ ;  /* 0x0000888039527816 */ /* 0x040fe400000000ff */
[----:B------:R-:W-:Y:S01]  /*8930*/  SHF.R.S32.HI R53, RZ, 0x18, R53 ;  /* 0x00000018ff357819 */ /* 0x000fe20000011435 */
[----:B------:R-:W-:Y:S01]  /*8940*/  LDTM.16dp32bit_t0_t15.x32 R4, tmem[UR4+0xc0] ;  /* 0x0000c004000479ee */ /* 0x000fe20008a80000 */
[----:B------:R-:W1:Y:S01]  /*8950*/  LDTM.16dp32bit_t16_t31.x32 R4, tmem[UR4+0xe0] ;  /* 0x0000e004000479ee */ /* 0x000e620008aa0000 */
[----:B------:R-:W-:Y:S01]  /*8960*/  NOP ;  /* 0x0000000000007918 */ /* 0x000fe20000000000 */
[----:B------:R-:W-:Y:S02]  /*8970*/  R2UR UR5, R108 ;  /* 0x000000006c0572ca */ /* 0x000fe400000e0000 */
[----:B------:R-:W-:Y:S02]  /*8980*/  SHF.R.S32.HI R52, RZ, 0x18, R56 ;  /* 0x00000018ff347819 */ /* 0x000fe40000011438 */
[----:B------:R-:W-:Y:S02]  /*8990*/  SHF.L.U32 R81, R57, 0x10, RZ ;  /* 0x0000001039517819 */ /* 0x000fe400000006ff */
[C---:B------:R-:W-:Y:S02]  /*89a0*/  PRMT R79, R58.reuse, 0x8880, RZ ;  /* 0x000088803a4f7816 */ /* 0x040fe400000000ff */
[----:B------:R-:W-:Y:S02]  /*89b0*/  SHF.R.S32.HI R54, RZ, 0x18, R57 ;  /* 0x00000018ff367819 */ /* 0x000fe40000011439 */
[----:B------:R-:W-:Y:S02]  /*89c0*/  SHF.L.U32 R78, R58, 0x10, RZ ;  /* 0x000000103a4e7819 */ /* 0x000fe400000006ff */
[C---:B------:R-:W-:Y:S01]  /*89d0*/  PRMT R76, R59.reuse, 0x8880, RZ ;  /* 0x000088803b4c7816 */ /* 0x040fe200000000ff */
[----:B------:R-:W-:Y:S01]  /*89e0*/  UIADD3 UR5, UPT, UPT, UR5, 0x130, URZ ;  /* 0x0000013005057890 */ /* 0x000fe2000fffe0ff */
[----:B------:R-:W-:Y:S02]  /*89f0*/  SHF.R.S32.HI R55, RZ, 0x18, R58 ;  /* 0x00000018ff377819 */ /* 0x000fe4000001143a */
[----:B------:R-:W-:Y:S01]  /*8a00*/  SHF.L.U32 R75, R59, 0x10, RZ ;  /* 0x000000103b4b7819 */ /* 0x000fe200000006ff */
[----:B------:R-:W-:Y:S01]  /*8a10*/  UPRMT UR5, UR37, 0x654, UR5 ;  /* 0x0000065425057896 */ /* 0x000fe20008000005 */
[C---:B------:R-:W-:Y:S02]  /*8a20*/  PRMT R73, R60.reuse, 0x8880, RZ ;  /* 0x000088803c497816 */ /* 0x040fe400000000ff */
[----:B------:R-:W-:Y:S01]  /*8a30*/  SHF.R.S32.HI R56, RZ, 0x18, R59 ;  /* 0x00000018ff387819 */ /* 0x000fe2000001143b */
[C---:B-1----:R-:W-:Y:S01]  /*8a40*/  IMAD R4, R47.reuse, R4, RZ ;  /* 0x000000042f047224 */ /* 0x042fe200078e02ff */
[----:B------:R-:W-:Y:S01]  /*8a50*/  SHF.L.U32 R72, R60, 0x10, RZ ;  /* 0x000000103c487819 */ /* 0x000fe200000006ff */
[----:B------:R-:W-:Y:S01]  /*8a60*/  IMAD R5, R47, R5, RZ ;  /* 0x000000052f057224 */ /* 0x000fe200078e02ff */
[----:B------:R-:W-:Y:S01]  /*8a70*/  PRMT R70, R61, 0x8880, RZ ;  /* 0x000088803d467816 */ /* 0x000fe200000000ff */
[----:B------:R-:W-:Y:S01]  /*8a80*/  IMAD R6, R47, R6, RZ ;  /* 0x000000062f067224 */ /* 0x000fe200078e02ff */
[----:B------:R-:W-:Y:S01]  /*8a90*/  SYNCS.ARRIVE.TRANS64.RED.A1T0 RZ, [UR5], RZ ;  /* 0x000000ffffff79a7 */ /* 0x000fe20008100405 */
[----:B------:R-:W-:Y:S01]  /*8aa0*/  IMAD R4, R49, R50, R4 ;  /* 0x0000003231047224 */ /* 0x000fe200078e0204 */
[----:B------:R-:W-:Y:S01]  /*8ab0*/  MOV R49, R82 ;  /* 0x0000005200317202 */ /* 0x000fe20000000f00 */
[----:B------:R-:W-:Y:S01]  /*8ac0*/  IMAD R7, R47, R7, RZ ;  /* 0x000000072f077224 */ /* 0x000fe200078e02ff */
[----:B------:R-:W-:Y:S01]  /*8ad0*/  SHF.R.S32.HI R57, RZ, 0x18, R60 ;  /* 0x00000018ff397819 */ /* 0x000fe2000001143c */
[-C--:B------:R-:W-:Y:S01]  /*8ae0*/  IMAD R5, R51, R50.reuse, R5 ;  /* 0x0000003233057224 */ /* 0x080fe200078e0205 */
[----:B------:R-:W-:Y:S01]  /*8af0*/  SHF.R.S32.HI R51, RZ, 0x18, R81 ;  /* 0x00000018ff337819 */ /* 0x000fe20000011451 */
[----:B------:R-:W-:Y:S01]  /*8b00*/  IMAD R6, R53, R50, R6 ;  /* 0x0000003235067224 */ /* 0x000fe200078e0206 */
[----:B------:R-:W-:Y:S01]  /*8b10*/  SHF.R.S32.HI R53, RZ, 0x18, R80 ;  /* 0x00000018ff357819 */ /* 0x000fe20000011450 */
[----:B------:R-:W-:Y:S01]  /*8b20*/  IMAD R8, R47, R8, RZ ;  /* 0x000000082f087224 */ /* 0x000fe200078e02ff */
[----:B------:R-:W-:Y:S01]  /*8b30*/  SHF.L.U32 R69, R61, 0x10, RZ ;  /* 0x000000103d457819 */ /* 0x000fe200000006ff */
[----:B------:R-:W-:Y:S01]  /*8b40*/  IMAD R7, R52, R50, R7 ;  /* 0x0000003234077224 */ /* 0x000fe200078e0207 */
[----:B------:R-:W-:Y:S01]  /*8b50*/  SHF.R.S32.HI R52, RZ, 0x18, R75 ;  /* 0x00000018ff347819 */ /* 0x000fe2000001144b */
[C---:B------:R-:W-:Y:S01]  /*8b60*/  IMAD R9, R47.reuse, R9, RZ ;  /* 0x000000092f097224 */ /* 0x040fe200078e02ff */
[----:B------:R-:W-:Y:S01]  /*8b70*/  PRMT R67, R62, 0x8880, RZ ;  /* 0x000088803e437816 */ /* 0x000fe200000000ff */
[----:B------:R-:W-:Y:S01]  /*8b80*/  IMAD R10, R47, R10, RZ ;  /* 0x0000000a2f0a7224 */ /* 0x000fe200078e02ff */
[----:B------:R-:W-:Y:S01]  /*8b90*/  I2IP.S8.S32.SAT R112, R7, R6, RZ ;  /* 0x0000000607707239 */ /* 0x000fe200000014ff */
[----:B------:R-:W-:Y:S01]  /*8ba0*/  IMAD R8, R49, R50, R8 ;  /* 0x0000003231087224 */ /* 0x000fe200078e0208 */
[----:B------:R-:W-:Y:S01]  /*8bb0*/  MOV R49, R79 ;  /* 0x0000004f00317202 */ /* 0x000fe20000000f00 */
[----:B------:R-:W-:Y:S01]  /*8bc0*/  IMAD R11, R47, R11, RZ ;  /* 0x0000000b2f0b7224 */ /* 0x000fe200078e02ff */
[----:B------:R-:W-:Y:S01]  /*8bd0*/  I2IP.S8.S32.SAT R112, R5, R4, R112 ;  /* 0x0000000405707239 */ /* 0x000fe20000001470 */
[-C--:B------:R-:W-:Y:S01]  /*8be0*/  IMAD R9, R51, R50.reuse, R9 ;  /* 0x0000003233097224 */ /* 0x080fe200078e0209 */
[----:B------:R-:W-:Y:S01]  /*8bf0*/  SHF.R.S32.HI R51, RZ, 0x18, R78 ;  /* 0x00000018ff337819 */ /* 0x000fe2000001144e */
[----:B------:R-:W-:Y:S01]  /*8c00*/  IMAD R10, R53, R50, R10 ;  /* 0x00000032350a7224 */ /* 0x000fe200078e020a */
[----:B------:R-:W-:Y:S01]  /*8c10*/  SHF.R.S32.HI R53, RZ, 0x18, R74 ;  /* 0x00000018ff357819 */ /* 0x000fe2000001144a */
[C---:B------:R-:W-:Y:S01]  /*8c20*/  IMAD R12, R47.reuse, R12, RZ ;  /* 0x0000000c2f0c7224 */ /* 0x040fe200078e02ff */
[----:B------:R-:W-:Y:S01]  /*8c30*/  SHF.L.U32 R77, R58, 0x8, RZ ;  /* 0x000000083a4d7819 */ /* 0x000fe200000006ff */
[-C--:B------:R-:W-:Y:S01]  /*8c40*/  IMAD R11, R54, R50.reuse, R11 ;  /* 0x00000032360b7224 */ /* 0x080fe200078e020b */
[----:B------:R-:W-:Y:S01]  /*8c50*/  SHF.R.S32.HI R58, RZ, 0x18, R61 ;  /* 0x00000018ff3a7819 */ /* 0x000fe2000001143d */
[----:B------:R-:W-:Y:S01]  /*8c60*/  IMAD R13, R47, R13, RZ ;  /* 0x0000000d2f0d7224 */ /* 0x000fe200078e02ff */
[----:B------:R-:W-:Y:S01]  /*8c70*/  SHF.L.U32 R66, R62, 0x10, RZ ;  /* 0x000000103e427819 */ /* 0x000fe200000006ff */
[----:B------:R-:W-:Y:S01]  /*8c80*/  IMAD R12, R49, R50, R12 ;  /* 0x00000032310c7224 */ /* 0x000fe200078e020c */
[----:B------:R-:W-:Y:S01]  /*8c90*/  SHF.R.S32.HI R49, RZ, 0x18, R77 ;  /* 0x00000018ff317819 */ /* 0x000fe2000001144d */
[----:B------:R-:W-:Y:S01]  /*8ca0*/  IMAD R14, R47, R14, RZ ;  /* 0x0000000e2f0e7224 */ /* 0x000fe200078e02ff */
[----:B------:R-:W-:Y:S01]  /*8cb0*/  I2IP.S8.S32.SAT R113, R11, R10, RZ ;  /* 0x0000000a0b717239 */ /* 0x000fe200000014ff */
[----:B------:R-:W-:Y:S01]  /*8cc0*/  IMAD R15, R47, R15, RZ ;  /* 0x0000000f2f0f7224 */ /* 0x000fe200078e02ff */
[----:B------:R-:W-:Y:S01]  /*8cd0*/  PRMT R64, R63, 0x8880, RZ ;  /* 0x000088803f407816 */ /* 0x000fe200000000ff */
[----:B------:R-:W-:Y:S01]  /*8ce0*/  IMAD R13, R51, R50, R13 ;  /* 0x00000032330d7224 */ /* 0x000fe200078e020d */
[----:B------:R-:W-:Y:S01]  /*8cf0*/  MOV R51, R76 ;  /* 0x0000004c00337202 */ /* 0x000fe20000000f00 */
[----:B------:R-:W-:Y:S01]  /*8d00*/  IMAD R16, R47, R16, RZ ;  /* 0x000000102f107224 */ /* 0x000fe200078e02ff */
[----:B------:R-:W-:Y:S01]  /*8d10*/  I2IP.S8.S32.SAT R113, R9, R8, R113 ;  /* 0x0000000809717239 */ /* 0x000fe20000001471 */
[-C--:B------:R-:W-:Y:S01]  /*8d20*/  IMAD R14, R49, R50.reuse, R14 ;  /* 0x00000032310e7224 */ /* 0x080fe200078e020e */
[----:B------:R-:W-:Y:S01]  /*8d30*/  SHF.R.S32.HI R59, RZ, 0x18, R62 ;  /* 0x00000018ff3b7819 */ /* 0x000fe2000001143e */
[----:B------:R-:W-:Y:S01]  /*8d40*/  IMAD R17, R47, R17, RZ ;  /* 0x000000112f117224 */ /* 0x000fe200078e02ff */
[----:B------:R-:W-:Y:S01]  /*8d50*/  SHF.L.U32 R71, R60, 0x8, RZ ;  /* 0x000000083c477819 */ /* 0x000fe200000006ff */
[----:B------:R-:W-:Y:S01]  /*8d60*/  IMAD R15, R55, R50, R15 ;  /* 0x00000032370f7224 */ /* 0x000fe200078e020f */
[----:B------:R-:W-:Y:S01]  /*8d70*/  SHF.R.S32.HI R60, RZ, 0x18, R63 ;  /* 0x00000018ff3c7819 */ /* 0x000fe2000001143f */
[----:B------:R-:W-:Y:S01]  /*8d80*/  IMAD R18, R47, R18, RZ ;  /* 0x000000122f127224 */ /* 0x000fe200078e02ff */
[----:B------:R-:W-:Y:S01]  /*8d90*/  SHF.L.U32 R65, R62, 0x8, RZ ;  /* 0x000000083e417819 */ /* 0x000fe200000006ff */
[----:B------:R-:W-:Y:S01]  /*8da0*/  IMAD R16, R51, R50, R16 ;  /* 0x0000003233107224 */ /* 0x000fe200078e0210 */
[----:B------:R-:W-:Y:S01]  /*8db0*/  I2IP.S8.S32.SAT R114, R15, R14, RZ ;  /* 0x0000000e0f727239 */ /* 0x000fe200000014ff */
[----:B------:R-:W-:Y:S01]  /*8dc0*/  IMAD R19, R47, R19, RZ ;  /* 0x000000132f137224 */ /* 0x000fe200078e02ff */
[----:B------:R-:W-:Y:S01]  /*8dd0*/  SHF.R.S32.HI R51, RZ, 0x18, R72 ;  /* 0x00000018ff337819 */ /* 0x000fe20000011448 */
[----:B------:R-:W-:Y:S01]  /*8de0*/  IMAD R17, R52, R50, R17 ;  /* 0x0000003234117224 */ /* 0x000fe200078e0211 */
[----:B------:R-:W-:Y:S01]  /*8df0*/  I2IP.S8.S32.SAT R114, R13, R12, R114 ;  /* 0x0000000c0d727239 */ /* 0x000fe20000001472 */
[----:B------:R-:W-:Y:S01]  /*8e00*/  IMAD R0, R47, R20, RZ ;  /* 0x000000142f007224 */ /* 0x000fe200078e02ff */
[----:B------:R-:W-:Y:S01]  /*8e10*/  SHF.R.S32.HI R52, RZ, 0x18, R71 ;  /* 0x00000018ff347819 */ /* 0x000fe20000011447 */
[-C--:B------:R-:W-:Y:S01]  /*8e20*/  IMAD R18, R53, R50.reuse, R18 ;  /* 0x0000003235127224 */ /* 0x080fe200078e0212 */
[----:B------:R-:W-:Y:S01]  /*8e30*/  SHF.R.S32.HI R53, RZ, 0x18, R68 ;  /* 0x00000018ff357819 */ /* 0x000fe20000011444 */
[----:B------:R-:W-:Y:S01]  /*8e40*/  IMAD.MOV.U32 R49, RZ, RZ, R73 ;  /* 0x000000ffff317224 */ /* 0x000fe200078e0049 */
[----:B------:R-:W-:Y:S01]  /*8e50*/  SHF.L.U32 R62, R63, 0x10, RZ ;  /* 0x000000103f3e7819 */ /* 0x000fe200000006ff */
[C---:B------:R-:W-:Y:S01]  /*8e60*/  IMAD R2, R47.reuse, R21, RZ ;  /* 0x000000152f027224 */ /* 0x040fe200078e02ff */
[----:B------:R-:W-:Y:S01]  /*8e70*/  IADD3 R44, PT, PT, R44, 0x1, RZ ;  /* 0x000000012c2c7810 */ /* 0x000fe20007ffe0ff */
[----:B------:R-:W-:Y:S02]  /*8e80*/  IMAD R19, R56, R50, R19 ;  /* 0x0000003238137224 */ /* 0x000fe400078e0213 */
[----:B------:R-:W-:Y:S02]  /*8e90*/  IMAD R3, R47, R22, RZ ;  /* 0x000000162f037224 */ /* 0x000fe400078e02ff */
[----:B------:R-:W-:Y:S01]  /*8ea0*/  IMAD R0, R49, R50, R0 ;  /* 0x0000003231007224 */ /* 0x000fe200078e0200 */
[----:B------:R-:W-:Y:S01]  /*8eb0*/  I2IP.S8.S32.SAT R115, R19, R18, RZ ;  /* 0x0000001213737239 */ /* 0x000fe200000014ff */
[----:B------:R-:W-:Y:S01]  /*8ec0*/  IMAD R23, R47, R23, RZ ;  /* 0x000000172f177224 */ /* 0x000fe200078e02ff */
[----:B------:R-:W-:Y:S01]  /*8ed0*/  MOV R49, R70 ;  /* 0x0000004600317202 */ /* 0x000fe20000000f00 */
[----:B------:R-:W-:Y:S01]  /*8ee0*/  IMAD R2, R51, R50, R2 ;  /* 0x0000003233027224 */ /* 0x000fe200078e0202 */
[----:B------:R-:W-:Y:S01]  /*8ef0*/  I2IP.S8.S32.SAT R115, R17, R16, R115 ;  /* 0x0000001011737239 */ /* 0x000fe20000001473 */
[C---:B------:R-:W-:Y:S01]  /*8f00*/  IMAD R20, R47.reuse, R24, RZ ;  /* 0x000000182f147224 */ /* 0x040fe200078e02ff */
[----:B------:R-:W-:Y:S01]  /*8f10*/  SHF.R.S32.HI R51, RZ, 0x18, R69 ;  /* 0x00000018ff337819 */ /* 0x000fe20000011445 */
[-C--:B------:R-:W-:Y:S01]  /*8f20*/  IMAD R3, R52, R50.reuse, R3 ;  /* 0x0000003234037224 */ /* 0x080fe200078e0203 */
[----:B------:R-:W-:Y:S01]  /*8f30*/  SHF.R.S32.HI R52, RZ, 0x18, R62 ;  /* 0x00000018ff347819 */ /* 0x000fe2000001143e */
[----:B------:R-:W-:Y:S01]  /*8f40*/  IMAD R21, R47, R25, RZ ;  /* 0x000000192f157224 */ /* 0x000fe200078e02ff */
[----:B------:R1:W-:Y:S01]  /*8f50*/  STS.128 [R95+UR49+0x5200], R112 ;  /* 0x005200705f007988 */ /* 0x0003e20008000c31 */
[----:B------:R-:W-:Y:S02]  /*8f60*/  IMAD R23, R57, R50, R23 ;  /* 0x0000003239177224 */ /* 0x000fe400078e0217 */
[----:B------:R-:W-:Y:S02]  /*8f70*/  IMAD R22, R47, R26, RZ ;  /* 0x0000001a2f167224 */ /* 0x000fe400078e02ff */
[-C--:B------:R-:W-:Y:S01]  /*8f80*/  IMAD R20, R49, R50.reuse, R20 ;  /* 0x0000003231147224 */ /* 0x080fe200078e0214 */
[----:B------:R-:W-:Y:S01]  /*8f90*/  I2IP.S8.S32.SAT R111, R23, R3, RZ ;  /* 0x00000003176f7239 */ /* 0x000fe200000014ff */
[----:B------:R-:W-:Y:S01]  /*8fa0*/  IMAD R27, R47, R27, RZ ;  /* 0x0000001b2f1b7224 */ /* 0x000fe200078e02ff */
[----:B------:R-:W-:Y:S01]  /*8fb0*/  MOV R49, R67 ;  /* 0x0000004300317202 */ /* 0x000fe20000000f00 */
[----:B------:R-:W-:Y:S01]  /*8fc0*/  IMAD R21, R51, R50, R21 ;  /* 0x0000003233157224 */ /* 0x000fe200078e0215 */
[----:B------:R-:W-:Y:S01]  /*8fd0*/  I2IP.S8.S32.SAT R116, R2, R0, R111 ;  /* 0x0000000002747239 */ /* 0x000fe2000000146f */
[----:B------:R-:W-:Y:S01]  /*8fe0*/  IMAD R24, R47, R28, RZ ;  /* 0x0000001c2f187224 */ /* 0x000fe200078e02ff */
[----:B------:R-:W-:Y:S01]  /*8ff0*/  SHF.R.S32.HI R51, RZ, 0x18, R66 ;  /* 0x00000018ff337819 */ /* 0x000fe20000011442 */
[-C--:B------:R-:W-:Y:S02]  /*9000*/  IMAD R22, R53, R50.reuse, R22 ;  /* 0x0000003235167224 */ /* 0x080fe400078e0216 */
[-C--:B------:R-:W-:Y:S02]  /*9010*/  IMAD R27, R58, R50.reuse, R27 ;  /* 0x000000323a1b7224 */ /* 0x080fe400078e021b */
[----:B------:R-:W-:Y:S02]  /*9020*/  IMAD R25, R47, R29, RZ ;  /* 0x0000001d2f197224 */ /* 0x000fe400078e02ff */
[----:B------:R-:W-:Y:S01]  /*9030*/  IMAD R24, R49, R50, R24 ;  /* 0x0000003231187224 */ /* 0x000fe200078e0218 */
[----:B------:R-:W-:Y:S01]  /*9040*/  SHF.R.S32.HI R49, RZ, 0x18, R65 ;  /* 0x00000018ff317819 */ /* 0x000fe20000011441 */
[----:B------:R-:W-:Y:S01]  /*9050*/  IMAD R26, R47, R30, RZ ;  /* 0x0000001e2f1a7224 */ /* 0x000fe200078e02ff */
[----:B------:R-:W-:Y:S01]  /*9060*/  I2IP.S8.S32.SAT R117, R27, R22, RZ ;  /* 0x000000161b757239 */ /* 0x000fe200000014ff */
[----:B------:R-:W-:Y:S02]  /*9070*/  IMAD.SHL.U32 R61, R63, 0x100, RZ ;  /* 0x000001003f3d7824 */ /* 0x000fe400078e00ff */
[----:B------:R-:W-:Y:S01]  /*9080*/  IMAD R31, R47, R31, RZ ;  /* 0x0000001f2f1f7224 */ /* 0x000fe200078e02ff */
[----:B------:R-:W-:Y:S01]  /*9090*/  I2IP.S8.S32.SAT R117, R21, R20, R117 ;  /* 0x0000001415757239 */ /* 0x000fe20000001475 */
[----:B------:R-:W-:Y:S01]  /*90a0*/  IMAD R25, R51, R50, R25 ;  /* 0x0000003233197224 */ /* 0x000fe200078e0219 */
[----:B------:R-:W-:Y:S01]  /*90b0*/  MOV R51, R64 ;  /* 0x0000004000337202 */ /* 0x000fe20000000f00 */
[----:B------:R-:W-:Y:S01]  /*90c0*/  IMAD R28, R47, R32, RZ ;  /* 0x000000202f1c7224 */ /* 0x000fe200078e02ff */
[----:B------:R-:W-:Y:S01]  /*90d0*/  SHF.R.S32.HI R53, RZ, 0x18, R61 ;  /* 0x00000018ff357819 */ /* 0x000fe2000001143d */
[-C--:B------:R-:W-:Y:S02]  /*90e0*/  IMAD R26, R49, R50.reuse, R26 ;  /* 0x00000032311a7224 */ /* 0x080fe400078e021a */
[----:B------:R-:W-:Y:S02]  /*90f0*/  IMAD R29, R47, R33, RZ ;  /* 0x000000212f1d7224 */ /* 0x000fe400078e02ff */
[-C--:B------:R-:W-:Y:S02]  /*9100*/  IMAD R31, R59, R50.reuse, R31 ;  /* 0x000000323b1f7224 */ /* 0x080fe400078e021f */
[----:B------:R-:W-:Y:S02]  /*9110*/  IMAD R28, R51, R50, R28 ;  /* 0x00000032331c7224 */ /* 0x000fe400078e021c */
[----:B------:R-:W-:Y:S01]  /*9120*/  IMAD R30, R47, R34, RZ ;  /* 0x000000222f1e7224 */ /* 0x000fe200078e02ff */
[----:B------:R-:W-:Y:S01]  /*9130*/  I2IP.S8.S32.SAT R108, R31, R26, RZ ;  /* 0x0000001a1f6c7239 */ /* 0x000fe200000014ff */
[----:B------:R-:W-:Y:S02]  /*9140*/  IMAD R29, R52, R50, R29 ;  /* 0x00000032341d7224 */ /* 0x000fe400078e021d */
[----:B------:R-:W-:Y:S01]  /*9150*/  IMAD R35, R47, R35, RZ ;  /* 0x000000232f237224 */ /* 0x000fe200078e02ff */
[----:B------:R-:W-:Y:S01]  /*9160*/  I2IP.S8.S32.SAT R118, R25, R24, R108 ;  /* 0x0000001819767239 */ /* 0x000fe2000000146c */
[-C--:B------:R-:W-:Y:S02]  /*9170*/  IMAD R30, R53, R50.reuse, R30 ;  /* 0x00000032351e7224 */ /* 0x080fe400078e021e */
        /* <DEDUP_REMOVED lines=21> */
.L_x_130:
[----:B------:R-:W-:Y:S05]  /*92d0*/  BSYNC.RECONVERGENT B0 ;  /* 0x0000000000007941 */ /* 0x000fea0003800200 */
.L_x_129:
[----:B------:R-:W-:Y:S01]  /*92e0*/  BAR.SYNC.DEFER_BLOCKING 0x1, 0x80 ;  /* 0x0042000000007b1d */ /* 0x000fe20000010000 */
[----:B------:R-:W-:Y:S01]  /*92f0*/  ISETP.NE.AND P2, PT, R106, RZ, PT ;  /* 0x000000ff6a00720c */ /* 0x000fe20003f45270 */
[----:B------:R-:W-:Y:S01]  /*9300*/  IMAD.IADD R20, R43, 0x1, R83 ;  /* 0x000000012b147824 */ /* 0x000fe200078e0253 */
[----:B------:R-:W-:Y:S01]  /*9310*/  ISETP.NE.AND P0, PT, R107, 0x2, PT ;  /* 0x000000026b00780c */ /* 0x000fe20003f05270 */
[----:B------:R-:W-:Y:S01]  /*9320*/  IMAD.IADD R21, R45, 0x1, R90 ;  /* 0x000000012d157824 */ /* 0x000fe200078e025a */
[----:B------:R-:W-:Y:S02]  /*9330*/  ISETP.NE.AND P1, PT, R44, 0x4, PT ;  /* 0x000000042c00780c */ /* 0x000fe40003f25270 */
[----:B------:R-:W-:Y:S02]  /*9340*/  SEL R0, RZ, 0x1, P0 ;  /* 0x00000001ff007807 */ /* 0x000fe40000000000 */
[----:B------:R-:W-:Y:S02]  /*9350*/  SEL R3, RZ, 0x1, P1 ;  /* 0x00000001ff037807 */ /* 0x000fe40000800000 */
[----:B------:R-:W-:Y:S02]  /*9360*/  LOP3.LUT R101, R101, R0, RZ, 0x3c, !PT ;  /* 0x0000000065657212 */ /* 0x000fe400078e3cff */
[----:B------:R-:W-:Y:S02]  /*9370*/  LOP3.LUT R102, R102, R3, RZ, 0x3c, !PT ;  /* 0x0000000366667212 */ /* 0x000fe400078e3cff */
[----:B------:R-:W-:Y:S02]  /*9380*/  @P2 R2UR UR36, R98 ;  /* 0x00000000622422ca */ /* 0x000fe400000e0000 */
[----:B------:R-:W-:Y:S02]  /*9390*/  SEL R107, R107, RZ, P0 ;  /* 0x000000ff6b6b7207 */ /* 0x000fe40000000000 */
[----:B------:R-:W-:Y:S01]  /*93a0*/  SEL R44, R44, RZ, P1 ;  /* 0x000000ff2c2c7207 */ /* 0x000fe20000800000 */
[----:B------:R-:W-:Y:S10]  /*93b0*/  @P2 BRA `(.L_x_131) ;  /* 0xffffffbc00282947 */ /* 0x000ff4000383ffff */
[----:B------:R-:W-:Y:S05]  /*93c0*/  EXIT ;  /* 0x000000000000794d */ /* 0x000fea0003800000 */
.L_x_20:
[----:B--2---:R2:W1:Y:S02]  /*93d0*/  SYNCS.PHASECHK.TRANS64.TRYWAIT P0, [R3+URZ+0x160], R2 ;  /* 0x00016002030075a7 */ /* 0x00446400080011ff */
[----:B-1----:R-:W-:Y:S05]  /*93e0*/  @!P0 NANOSLEEP.SYNCS 0x989680 ;  /* 0x009896800000895d */ /* 0x002fea0003900000 */
[----:B------:R-:W1:Y:S02]  /*93f0*/  @!P0 SYNCS.PHASECHK.TRANS64 P0, [R3+URZ+0x160], R2 ;  /* 0x00016002030085a7 */ /* 0x000e6400080010ff */
[----:B-1----:R-:W-:Y:S05]  /*9400*/  @!P0 BRA `(.L_x_20) ;  /* 0xfffffffc00f08947 */ /* 0x002fea000383ffff */
[----:B------:R-:W-:Y:S05]  /*9410*/  BRA `(.L_x_132) ;  /* 0xffffff8000ac7947 */ /* 0x000fea000383ffff */
.L_x_23:
[----:B-1----:R-:W-:-:S07]  /*9420*/  MOV R2, UR33 ;  /* 0x0000002100027c02 */ /* 0x002fce0008000f00 */
.L_x_133:
[----:B-1----:R1:W2:Y:S02]  /*9430*/  SYNCS.PHASECHK.TRANS64.TRYWAIT P0, [R2+URZ+0x50], R5 ;  /* 0x00005005020075a7 */ /* 0x0022a400080011ff */
[----:B--2---:R-:W-:Y:S05]  /*9440*/  @!P0 NANOSLEEP.SYNCS 0x989680 ;  /* 0x009896800000895d */ /* 0x004fea0003900000 */
[----:B------:R-:W2:Y:S02]  /*9450*/  @!P0 SYNCS.PHASECHK.TRANS64 P0, [R2+URZ+0x50], R5 ;  /* 0x00005005020085a7 */ /* 0x000ea400080010ff */
[----:B--2---:R-:W-:Y:S05]  /*9460*/  @!P0 BRA `(.L_x_133) ;  /* 0xfffffffc00f08947 */ /* 0x004fea000383ffff */
[----:B------:R-:W-:Y:S05]  /*9470*/  BRA `(.L_x_22) ;  /* 0xffffff8000fc7947 */ /* 0x000fea000383ffff */
.L_x_29:
[----:B-1----:R-:W-:-:S07]  /*9480*/  MOV R2, UR17 ;  /* 0x0000001100027c02 */ /* 0x002fce0008000f00 */
.L_x_134:
[----:B-1----:R1:W2:Y:S02]  /*9490*/  SYNCS.PHASECHK.TRANS64.TRYWAIT P0, [R2+URZ+0x50], R5 ;  /* 0x00005005020075a7 */ /* 0x0022a400080011ff */
[----:B--2---:R-:W-:Y:S05]  /*94a0*/  @!P0 NANOSLEEP.SYNCS 0x989680 ;  /* 0x009896800000895d */ /* 0x004fea0003900000 */
[----:B------:R-:W2:Y:S02]  /*94b0*/  @!P0 SYNCS.PHASECHK.TRANS64 P0, [R2+URZ+0x50], R5 ;  /* 0x00005005020085a7 */ /* 0x000ea400080010ff */
[----:B--2---:R-:W-:Y:S05]  /*94c0*/  @!P0 BRA `(.L_x_134) ;  /* 0xfffffffc00f08947 */ /* 0x004fea000383ffff */
[----:B------:R-:W-:Y:S05]  /*94d0*/  BRA `(.L_x_28) ;  /* 0xffffff8400a47947 */ /* 0x000fea000383ffff */
.L_x_33:
[----:B-1----:R1:W2:Y:S02]  /*94e0*/  SYNCS.PHASECHK.TRANS64.TRYWAIT P0, [R2+URZ+0xf0], R3 ;  /* 0x0000f003020075a7 */ /* 0x0022a400080011ff */
[----:B--2---:R-:W-:Y:S05]  /*94f0*/  @!P0 NANOSLEEP.SYNCS 0x989680 ;  /* 0x009896800000895d */ /* 0x004fea0003900000 */
[----:B------:R-:W2:Y:S02]  /*9500*/  @!P0 SYNCS.PHASECHK.TRANS64 P0, [R2+URZ+0xf0], R3 ;  /* 0x0000f003020085a7 */ /* 0x000ea400080010ff */
[----:B--2---:R-:W-:Y:S05]  /*9510*/  @!P0 BRA `(.L_x_33) ;  /* 0xfffffffc00f08947 */ /* 0x004fea000383ffff */
[----:B------:R-:W-:Y:S05]  /*9520*/  BRA `(.L_x_135) ;  /* 0xffffff8800347947 */ /* 0x000fea000383ffff */
.L_x_37:
[----:B----4-:R-:W-:-:S07]  /*9530*/  MOV R0, UR5 ;  /* 0x0000000500007c02 */ /* 0x010fce0008000f00 */
.L_x_136:
[----:B-1----:R1:W2:Y:S02]  /*9540*/  SYNCS.PHASECHK.TRANS64.TRYWAIT P0, [R0+URZ], R3 ;  /* 0x00000003000075a7 */ /* 0x0022a400080011ff */
[----:B--2---:R-:W-:Y:S05]  /*9550*/  @!P0 NANOSLEEP.SYNCS 0x989680 ;  /* 0x009896800000895d */ /* 0x004fea0003900000 */
[----:B------:R-:W2:Y:S02]  /*9560*/  @!P0 SYNCS.PHASECHK.TRANS64 P0, [R0+URZ], R3 ;  /* 0x00000003000085a7 */ /* 0x000ea400080010ff */
[----:B--2---:R-:W-:Y:S05]  /*9570*/  @!P0 BRA `(.L_x_136) ;  /* 0xfffffffc00f08947 */ /* 0x004fea000383ffff */
[----:B------:R-:W-:Y:S05]  /*9580*/  BRA `(.L_x_137) ;  /* 0xffffff8c00a47947 */ /* 0x000fea000383ffff */
.L_x_38:
[----:B----4-:R-:W-:-:S07]  /*9590*/  MOV R0, UR5 ;  /* 0x0000000500007c02 */ /* 0x010fce0008000f00 */
.L_x_138:
[----:B-1----:R1:W2:Y:S02]  /*95a0*/  SYNCS.PHASECHK.TRANS64.TRYWAIT P0, [R0+URZ], R3 ;  /* 0x00000003000075a7 */ /* 0x0022a400080011ff */
[----:B--2---:R-:W-:Y:S05]  /*95b0*/  @!P0 NANOSLEEP.SYNCS 0x989680 ;  /* 0x009896800000895d */ /* 0x004fea0003900000 */
[----:B------:R-:W2:Y:S02]  /*95c0*/  @!P0 SYNCS.PHASECHK.TRANS64 P0, [R0+URZ], R3 ;  /* 0x00000003000085a7 */ /* 0x000ea400080010ff */
[----:B--2---:R-:W-:Y:S05]  /*95d0*/  @!P0 BRA `(.L_x_138) ;  /* 0xfffffffc00f08947 */ /* 0x004fea000383ffff */
[----:B------:R-:W-:Y:S05]  /*95e0*/  BRA `(.L_x_139) ;  /* 0xffffff8c00b07947 */ /* 0x000fea000383ffff */
.L_x_39:
[----:B----4-:R-:W-:-:S07]  /*95f0*/  MOV R0, UR5 ;  /* 0x0000000500007c02 */ /* 0x010fce0008000f00 */
.L_x_140:
[----:B-1----:R1:W2:Y:S02]  /*9600*/  SYNCS.PHASECHK.TRANS64.TRYWAIT P0, [R0+URZ], R3 ;  /* 0x00000003000075a7 */ /* 0x0022a400080011ff */
[----:B--2---:R-:W-:Y:S05]  /*9610*/  @!P0 NANOSLEEP.SYNCS 0x989680 ;  /* 0x009896800000895d */ /* 0x004fea0003900000 */
[----:B------:R-:W2:Y:S02]  /*9620*/  @!P0 SYNCS.PHASECHK.TRANS64 P0, [R0+URZ], R3 ;  /* 0x00000003000085a7 */ /* 0x000ea400080010ff */
[----:B--2---:R-:W-:Y:S05]  /*9630*/  @!P0 BRA `(.L_x_140) ;  /* 0xfffffffc00f08947 */ /* 0x004fea000383ffff */
[----:B------:R-:W-:Y:S05]  /*9640*/  BRA `(.L_x_141) ;  /* 0xffffff8c00bc7947 */ /* 0x000fea000383ffff */
.L_x_40:
[----:B----4-:R-:W-:-:S07]  /*9650*/  MOV R0, UR5 ;  /* 0x0000000500007c02 */ /* 0x010fce0008000f00 */
.L_x_142:
[----:B-1----:R1:W2:Y:S02]  /*9660*/  SYNCS.PHASECHK.TRANS64.TRYWAIT P0, [R0+URZ], R3 ;  /* 0x00000003000075a7 */ /* 0x0022a400080011ff */
[----:B--2---:R-:W-:Y:S05]  /*9670*/  @!P0 NANOSLEEP.SYNCS 0x989680 ;  /* 0x009896800000895d */ /* 0x004fea0003900000 */
[----:B------:R-:W2:Y:S02]  /*9680*/  @!P0 SYNCS.PHASECHK.TRANS64 P0, [R0+URZ], R3 ;  /* 0x00000003000085a7 */ /* 0x000ea400080010ff */
[----:B--2---:R-:W-:Y:S05]  /*9690*/  @!P0 BRA `(.L_x_142) ;  /* 0xfffffffc00f08947 */ /* 0x004fea000383ffff */
[----:B------:R-:W-:Y:S05]  /*96a0*/  BRA `(.L_x_143) ;  /* 0xffffff8c00c87947 */ /* 0x000fea000383ffff */
.L_x_41:
[----:B----4-:R-:W-:-:S07]  /*96b0*/  MOV R0, UR5 ;  /* 0x0000000500007c02 */ /* 0x010fce0008000f00 */
.L_x_144:
[----:B-1----:R1:W2:Y:S02]  /*96c0*/  SYNCS.PHASECHK.TRANS64.TRYWAIT P0, [R0+URZ], R3 ;  /* 0x00000003000075a7 */ /* 0x0022a400080011ff */
[----:B--2---:R-:W-:Y:S05]  /*96d0*/  @!P0 NANOSLEEP.SYNCS 0x989680 ;  /* 0x009896800000895d */ /* 0x004fea0003900000 */
[----:B------:R-:W2:Y:S02]  /*96e0*/  @!P0 SYNCS.PHASECHK.TRANS64 P0, [R0+URZ], R3 ;  /* 0x00000003000085a7 */ /* 0x000ea400080010ff */
[----:B--2---:R-:W-:Y:S05]  /*96f0*/  @!P0 BRA `(.L_x_144) ;  /* 0xfffffffc00f08947 */ /* 0x004fea000383ffff */
[----:B------:R-:W-:Y:S05]  /*9700*/  BRA `(.L_x_145) ;  /* 0xffffff8c00d47947 */ /* 0x000fea000383ffff */
.L_x_42:
[----:B----4-:R-:W-:-:S07]  /*9710*/  MOV R0, UR5 ;  /* 0x0000000500007c02 */ /* 0x010fce0008000f00 */
.L_x_146:
[----:B-1----:R1:W2:Y:S02]  /*9720*/  SYNCS.PHASECHK.TRANS64.TRYWAIT P0, [R0+URZ], R3 ;  /* 0x00000003000075a7 */ /* 0x0022a400080011ff */
[----:B--2---:R-:W-:Y:S05]  /*9730*/  @!P0 NANOSLEEP.SYNCS 0x989680 ;  /* 0x009896800000895d */ /* 0x004fea0003900000 */
[----:B------:R-:W2:Y:S02]  /*9740*/  @!P0 SYNCS.PHASECHK.TRANS64 P0, [R0+URZ], R3 ;  /* 0x00000003000085a7 */ /* 0x000ea400080010ff */
[----:B--2---:R-:W-:Y:S05]  /*9750*/  @!P0 BRA `(.L_x_146) ;  /* 0xfffffffc00f08947 */ /* 0x004fea000383ffff */
[----:B------:R-:W-:Y:S05]  /*9760*/  BRA `(.L_x_147) ;  /* 0xffffff8c00e07947 */ /* 0x000fea000383ffff */
.L_x_43:
[----:B----4-:R-:W-:-:S07]  /*9770*/  MOV R0, UR5 ;  /* 0x0000000500007c02 */ /* 0x010fce0008000f00 */
.L_x_148:
[----:B-1----:R1:W2:Y:S02]  /*9780*/  SYNCS.PHASECHK.TRANS64.TRYWAIT P0, [R0+URZ], R3 ;  /* 0x00000003000075a7 */ /* 0x0022a400080011ff */
[----:B--2---:R-:W-:Y:S05]  /*9790*/  @!P0 NANOSLEEP.SYNCS 0x989680 ;  /* 0x009896800000895d */ /* 0x004fea0003900000 */
[----:B------:R-:W2:Y:S02]  /*97a0*/  @!P0 SYNCS.PHASECHK.TRANS64 P0, [R0+URZ], R3 ;  /* 0x00000003000085a7 */ /* 0x000ea400080010ff */
[----:B--2---:R-:W-:Y:S05]  /*97b0*/  @!P0 BRA `(.L_x_148) ;  /* 0xfffffffc00f08947 */ /* 0x004fea000383ffff */
[----:B------:R-:W-:Y:S05]  /*97c0*/  BRA `(.L_x_149) ;  /* 0xffffff8c00ec7947 */ /* 0x000fea000383ffff */
.L_x_44:
[----:B----4-:R-:W-:-:S07]  /*97d0*/  MOV R0, UR5 ;  /* 0x0000000500007c02 */ /* 0x010fce0008000f00 */
.L_x_150:
[----:B-1----:R1:W2:Y:S02]  /*97e0*/  SYNCS.PHASECHK.TRANS64.TRYWAIT P0, [R0+URZ], R3 ;  /* 0x00000003000075a7 */ /* 0x0022a400080011ff */
[----:B--2---:R-:W-:Y:S05]  /*97f0*/  @!P0 NANOSLEEP.SYNCS 0x989680 ;  /* 0x009896800000895d */ /* 0x004fea0003900000 */
[----:B------:R-:W2:Y:S02]  /*9800*/  @!P0 SYNCS.PHASECHK.TRANS64 P0, [R0+URZ], R3 ;  /* 0x00000003000085a7 */ /* 0x000ea400080010ff */
[----:B--2---:R-:W-:Y:S05]  /*9810*/  @!P0 BRA `(.L_x_150) ;  /* 0xfffffffc00f08947 */ /* 0x004fea000383ffff */
[----:B------:R-:W-:Y:S05]  /*9820*/  BRA `(.L_x_151) ;  /* 0xffffff8c00f87947 */ /* 0x000fea000383ffff */
.L_x_45:
[----:B----4-:R-:W-:-:S07]  /*9830*/  MOV R0, UR5 ;  /* 0x0000000500007c02 */ /* 0x010fce0008000f00 */
.L_x_152:
[----:B-1----:R1:W2:Y:S02]  /*9840*/  SYNCS.PHASECHK.TRANS64.TRYWAIT P0, [R0+URZ], R3 ;  /* 0x00000003000075a7 */ /* 0x0022a400080011ff */
[----:B--2---:R-:W-:Y:S05]  /*9850*/  @!P0 NANOSLEEP.SYNCS 0x989680 ;  /* 0x009896800000895d */ /* 0x004fea0003900000 */
[----:B------:R-:W2:Y:S02]  /*9860*/  @!P0 SYNCS.PHASECHK.TRANS64 P0, [R0+URZ], R3 ;  /* 0x00000003000085a7 */ /* 0x000ea400080010ff */
[----:B--2---:R-:W-:Y:S05]  /*9870*/  @!P0 BRA `(.L_x_152) ;  /* 0xfffffffc00f08947 */ /* 0x004fea000383ffff */
[----:B------:R-:W-:Y:S05]  /*9880*/  BRA `(.L_x_153) ;  /* 0xffffff9000047947 */ /* 0x000fea000383ffff */
.L_x_48:
[----:B-1----:R1:W2:Y:S02]  /*9890*/  SYNCS.PHASECHK.TRANS64.TRYWAIT P0, [R0+URZ+0x150], R5 ;  /* 0x00015005000075a7 */ /* 0x0022a400080011ff */
[----:B--2---:R-:W-:Y:S05]  /*98a0*/  @!P0 NANOSLEEP.SYNCS 0x989680 ;  /* 0x009896800000895d */ /* 0x004fea0003900000 */
[----:B------:R-:W2:Y:S02]  /*98b0*/  @!P0 SYNCS.PHASECHK.TRANS64 P0, [R0+URZ+0x150], R5 ;  /* 0x00015005000085a7 */ /* 0x000ea400080010ff */
[----:B--2---:R-:W-:Y:S05]  /*98c0*/  @!P0 BRA `(.L_x_48) ;  /* 0xfffffffc00f08947 */ /* 0x004fea000383ffff */
[----:B------:R-:W-:Y:S05]  /*98d0*/  BRA `(.L_x_154) ;  /* 0xffffff9000607947 */ /* 0x000fea000383ffff */
.L_x_49:
[----:B------:R-:W-:-:S07]  /*98e0*/  MOV R0, UR5 ;  /* 0x0000000500007c02 */ /* 0x000fce0008000f00 */
.L_x_155:
[----:B-1----:R1:W2:Y:S02]  /*98f0*/  SYNCS.PHASECHK.TRANS64.TRYWAIT P0, [R0+URZ+0x100], R5 ;  /* 0x00010005000075a7 */ /* 0x0022a400080011ff */
[----:B--2---:R-:W-:Y:S05]  /*9900*/  @!P0 NANOSLEEP.SYNCS 0x989680 ;  /* 0x009896800000895d */ /* 0x004fea0003900000 */
[----:B------:R-:W2:Y:S02]  /*9910*/  @!P0 SYNCS.PHASECHK.TRANS64 P0, [R0+URZ+0x100], R5 ;  /* 0x00010005000085a7 */ /* 0x000ea400080010ff */
[----:B--2---:R-:W-:Y:S05]  /*9920*/  @!P0 BRA `(.L_x_155) ;  /* 0xfffffffc00f08947 */ /* 0x004fea000383ffff */
[----:B------:R-:W-:Y:S05]  /*9930*/  BRA `(.L_x_156) ;  /* 0xffffff9000707947 */ /* 0x000fea000383ffff */
.L_x_50:
[----:B-1----:R1:W2:Y:S02]  /*9940*/  SYNCS.PHASECHK.TRANS64.TRYWAIT P1, [R0+URZ+0xf0], R5 ;  /* 0x0000f005000075a7 */ /* 0x0022a400080211ff */
[----:B--2---:R-:W-:Y:S05]  /*9950*/  @!P1 NANOSLEEP.SYNCS 0x989680 ;  /* 0x009896800000995d */ /* 0x004fea0003900000 */
[----:B------:R-:W2:Y:S02]  /*9960*/  @!P1 SYNCS.PHASECHK.TRANS64 P1, [R0+URZ+0xf0], R5 ;  /* 0x0000f005000095a7 */ /* 0x000ea400080210ff */
[----:B--2---:R-:W-:Y:S05]  /*9970*/  @!P1 BRA `(.L_x_50) ;  /* 0xfffffffc00f09947 */ /* 0x004fea000383ffff */
[----:B------:R-:W-:Y:S05]  /*9980*/  BRA `(.L_x_157) ;  /* 0xffffff9000a07947 */ /* 0x000fea000383ffff */
.L_x_53:
[----:B------:R-:W-:-:S07]  /*9990*/  MOV R0, UR5 ;  /* 0x0000000500007c02 */ /* 0x000fce0008000f00 */
.L_x_158:
[----:B-1----:R1:W2:Y:S02]  /*99a0*/  SYNCS.PHASECHK.TRANS64.TRYWAIT P0, [R0+URZ+0x100], R3 ;  /* 0x00010003000075a7 */ /* 0x0022a400080011ff */
[----:B--2---:R-:W-:Y:S05]  /*99b0*/  @!P0 NANOSLEEP.SYNCS 0x989680 ;  /* 0x009896800000895d */ /* 0x004fea0003900000 */
[----:B------:R-:W2:Y:S02]  /*99c0*/  @!P0 SYNCS.PHASECHK.TRANS64 P0, [R0+URZ+0x100], R3 ;  /* 0x00010003000085a7 */ /* 0x000ea400080010ff */
[----:B--2---:R-:W-:Y:S05]  /*99d0*/  @!P0 BRA `(.L_x_158) ;  /* 0xfffffffc00f08947 */ /* 0x004fea000383ffff */
[----:B------:R-:W-:Y:S05]  /*99e0*/  BRA `(.L_x_52) ;  /* 0xffffff9000f47947 */ /* 0x000fea000383ffff */
.L_x_60:
[----:B-1----:R1:W2:Y:S02]  /*99f0*/  SYNCS.PHASECHK.TRANS64.TRYWAIT P1, [R0+URZ+0xf0], R5 ;  /* 0x0000f005000075a7 */ /* 0x0022a400080211ff */
[----:B--2---:R-:W-:Y:S05]  /*9a00*/  @!P1 NANOSLEEP.SYNCS 0x989680 ;  /* 0x009896800000995d */ /* 0x004fea0003900000 */
[----:B------:R-:W2:Y:S02]  /*9a10*/  @!P1 SYNCS.PHASECHK.TRANS64 P1, [R0+URZ+0xf0], R5 ;  /* 0x0000f005000095a7 */ /* 0x000ea400080210ff */
[----:B--2---:R-:W-:Y:S05]  /*9a20*/  @!P1 BRA `(.L_x_60) ;  /* 0xfffffffc00f09947 */ /* 0x004fea000383ffff */
[----:B------:R-:W-:Y:S05]  /*9a30*/  BRA `(.L_x_159) ;  /* 0xffffff9800507947 */ /* 0x000fea000383ffff */
.L_x_61:
[----:B------:R-:W-:-:S07]  /*9a40*/  MOV R3, UR8 ;  /* 0x0000000800037c02 */ /* 0x000fce0008000f00 */
.L_x_160:
[----:B-1----:R1:W2:Y:S02]  /*9a50*/  SYNCS.PHASECHK.TRANS64.TRYWAIT P0, [R3+URZ+0x130], R0 ;  /* 0x00013000030075a7 */ /* 0x0022a400080011ff */
[----:B--2---:R-:W-:Y:S05]  /*9a60*/  @!P0 NANOSLEEP.SYNCS 0x989680 ;  /* 0x009896800000895d */ /* 0x004fea0003900000 */
[----:B------:R-:W2:Y:S02]  /*9a70*/  @!P0 SYNCS.PHASECHK.TRANS64 P0, [R3+URZ+0x130], R0 ;  /* 0x00013000030085a7 */ /* 0x000ea400080010ff */
[----:B--2---:R-:W-:Y:S05]  /*9a80*/  @!P0 BRA `(.L_x_160) ;  /* 0xfffffffc00f08947 */ /* 0x004fea000383ffff */
[----:B------:R-:W-:Y:S05]  /*9a90*/  BRA `(.L_x_161) ;  /* 0xffffff9800a07947 */ /* 0x000fea000383ffff */
.L_x_64:
[----:B------:R-:W-:Y:S07]  /*9aa0*/  MOV R0, UR7 ;  /* 0x0000000700007c02 */ /* 0x000fee0008000f00 */
.L_x_162:
[----:B-1----:R1:W2:Y:S02]  /*9ab0*/  SYNCS.PHASECHK.TRANS64.TRYWAIT P0, [R0+URZ], R3 ;  /* 0x00000003000075a7 */ /* 0x0022a400080011ff */
[----:B--2---:R-:W-:Y:S05]  /*9ac0*/  @!P0 NANOSLEEP.SYNCS 0x989680 ;  /* 0x009896800000895d */ /* 0x004fea0003900000 */
[----:B------:R-:W2:Y:S02]  /*9ad0*/  @!P0 SYNCS.PHASECHK.TRANS64 P0, [R0+URZ], R3 ;  /* 0x00000003000085a7 */ /* 0x000ea400080010ff */
[----:B--2---:R-:W-:Y:S05]  /*9ae0*/  @!P0 BRA `(.L_x_162) ;  /* 0xfffffffc00f08947 */ /* 0x004fea000383ffff */
[----:B------:R-:W-:Y:S05]  /*9af0*/  BRA `(.L_x_63) ;  /* 0xffffff9800bc7947 */ /* 0x000fea000383ffff */
.L_x_67:
[----:B------:R-:W-:-:S07]  /*9b00*/  MOV R0, UR5 ;  /* 0x0000000500007c02 */ /* 0x000fce0008000f00 */
.L_x_163:
[----:B--2---:R2:W3:Y:S02]  /*9b10*/  SYNCS.PHASECHK.TRANS64.TRYWAIT P0, [R0+URZ], R3 ;  /* 0x00000003000075a7 */ /* 0x0044e400080011ff */
[----:B---3--:R-:W-:Y:S05]  /*9b20*/  @!P0 NANOSLEEP.SYNCS 0x989680 ;  /* 0x009896800000895d */ /* 0x008fea0003900000 */
[----:B------:R-:W3:Y:S02]  /*9b30*/  @!P0 SYNCS.PHASECHK.TRANS64 P0, [R0+URZ], R3 ;  /* 0x00000003000085a7 */ /* 0x000ee400080010ff */
[----:B---3--:R-:W-:Y:S05]  /*9b40*/  @!P0 BRA `(.L_x_163) ;  /* 0xfffffffc00f08947 */ /* 0x008fea000383ffff */
[----:B------:R-:W-:Y:S05]  /*9b50*/  BRA `(.L_x_164) ;  /* 0xffffff9c00707947 */ /* 0x000fea000383ffff */
.L_x_68:
[----:B------:R-:W-:-:S07]  /*9b60*/  MOV R0, UR5 ;  /* 0x0000000500007c02 */ /* 0x000fce0008000f00 */
.L_x_165:
[----:B-1----:R1:W2:Y:S02]  /*9b70*/  SYNCS.PHASECHK.TRANS64.TRYWAIT P0, [R0+URZ], R3 ;  /* 0x00000003000075a7 */ /* 0x0022a400080011ff */
[----:B--2---:R-:W-:Y:S05]  /*9b80*/  @!P0 NANOSLEEP.SYNCS 0x989680 ;  /* 0x009896800000895d */ /* 0x004fea0003900000 */
[----:B------:R-:W2:Y:S02]  /*9b90*/  @!P0 SYNCS.PHASECHK.TRANS64 P0, [R0+URZ], R3 ;  /* 0x00000003000085a7 */ /* 0x000ea400080010ff */
[----:B--2---:R-:W-:Y:S05]  /*9ba0*/  @!P0 BRA `(.L_x_165) ;  /* 0xfffffffc00f08947 */ /* 0x004fea000383ffff */
[----:B------:R-:W-:Y:S05]  /*9bb0*/  BRA `(.L_x_166) ;  /* 0xffffff9c007c7947 */ /* 0x000fea000383ffff */
.L_x_69:
[----:B------:R-:W-:-:S07]  /*9bc0*/  MOV R0, UR5 ;  /* 0x0000000500007c02 */ /* 0x000fce0008000f00 */
.L_x_167:
[----:B-1----:R1:W2:Y:S02]  /*9bd0*/  SYNCS.PHASECHK.TRANS64.TRYWAIT P0, [R0+URZ], R3 ;  /* 0x00000003000075a7 */ /* 0x0022a400080011ff */
[----:B--2---:R-:W-:Y:S05]  /*9be0*/  @!P0 NANOSLEEP.SYNCS 0x989680 ;  /* 0x009896800000895d */ /* 0x004fea0003900000 */
[----:B------:R-:W2:Y:S02]  /*9bf0*/  @!P0 SYNCS.PHASECHK.TRANS64 P0, [R0+URZ], R3 ;  /* 0x00000003000085a7 */ /* 0x000ea400080010ff */
[----:B--2---:R-:W-:Y:S05]  /*9c00*/  @!P0 BRA `(.L_x_167) ;  /* 0xfffffffc00f08947 */ /* 0x004fea000383ffff */
[----:B------:R-:W-:Y:S05]  /*9c10*/  BRA `(.L_x_168) ;  /* 0xffffff9c00887947 */ /* 0x000fea000383ffff */
.L_x_70:
[----:B------:R-:W-:-:S07]  /*9c20*/  MOV R0, UR7 ;  /* 0x0000000700007c02 */ /* 0x000fce0008000f00 */
.L_x_169:
[----:B-1----:R1:W2:Y:S02]  /*9c30*/  SYNCS.PHASECHK.TRANS64.TRYWAIT P0, [R0+URZ], R3 ;  /* 0x00000003000075a7 */ /* 0x0022a400080011ff */
[----:B--2---:R-:W-:Y:S05]  /*9c40*/  @!P0 NANOSLEEP.SYNCS 0x989680 ;  /* 0x009896800000895d */ /* 0x004fea0003900000 */
[----:B------:R-:W2:Y:S02]  /*9c50*/  @!P0 SYNCS.PHASECHK.TRANS64 P0, [R0+URZ], R3 ;  /* 0x00000003000085a7 */ /* 0x000ea400080010ff */
[----:B--2---:R-:W-:Y:S05]  /*9c60*/  @!P0 BRA `(.L_x_169) ;  /* 0xfffffffc00f08947 */ /* 0x004fea000383ffff */
[----:B------:R-:W-:Y:S05]  /*9c70*/  BRA `(.L_x_170) ;  /* 0xffffff9c00947947 */ /* 0x000fea000383ffff */
.L_x_75:
[----:B--2---:R2:W3:Y:S02]  /*9c80*/  SYNCS.PHASECHK.TRANS64.TRYWAIT P0, [R0+URZ+0xf0], R3 ;  /* 0x0000f003000075a7 */ /* 0x0044e400080011ff */
[----:B---3--:R-:W-:Y:S05]  /*9c90*/  @!P0 NANOSLEEP.SYNCS 0x989680 ;  /* 0x009896800000895d */ /* 0x008fea0003900000 */
[----:B------:R-:W3:Y:S02]  /*9ca0*/  @!P0 SYNCS.PHASECHK.TRANS64 P0, [R0+URZ+0xf0], R3 ;  /* 0x0000f003000085a7 */ /* 0x000ee400080010ff */
[----:B---3--:R-:W-:Y:S05]  /*9cb0*/  @!P0 BRA `(.L_x_75) ;  /* 0xfffffffc00f08947 */ /* 0x008fea000383ffff */
[----:B------:R-:W-:Y:S05]  /*9cc0*/  BRA `(.L_x_171) ;  /* 0xffffffa000a07947 */ /* 0x000fea000383ffff */
.L_x_78:
[----:B------:R-:W-:Y:S07]  /*9cd0*/  MOV R0, UR7 ;  /* 0x0000000700007c02 */ /* 0x000fee0008000f00 */
.L_x_172:
[----:B--2---:R2:W3:Y:S02]  /*9ce0*/  SYNCS.PHASECHK.TRANS64.TRYWAIT P0, [R0+URZ+0xe8], R3 ;  /* 0x0000e803000075a7 */ /* 0x0044e400080011ff */
[----:B---3--:R-:W-:Y:S05]  /*9cf0*/  @!P0 NANOSLEEP.SYNCS 0x989680 ;  /* 0x009896800000895d */ /* 0x008fea0003900000 */
[----:B------:R-:W3:Y:S02]  /*9d00*/  @!P0 SYNCS.PHASECHK.TRANS64 P0, [R0+URZ+0xe8], R3 ;  /* 0x0000e803000085a7 */ /* 0x000ee400080010ff */
[----:B---3--:R-:W-:Y:S05]  /*9d10*/  @!P0 BRA `(.L_x_172) ;  /* 0xfffffffc00f08947 */ /* 0x008fea000383ffff */
[----:B------:R-:W-:Y:S05]  /*9d20*/  BRA `(.L_x_77) ;  /* 0xffffffa400807947 */ /* 0x000fea000383ffff */
.L_x_81:
[----:B------:R-:W-:Y:S07]  /*9d30*/  MOV R3, UR7 ;  /* 0x0000000700037c02 */ /* 0x000fee0008000f00 */
.L_x_173:
[----:B-1----:R1:W2:Y:S02]  /*9d40*/  SYNCS.PHASECHK.TRANS64.TRYWAIT P0, [R3+URZ+0xc0], R12 ;  /* 0x0000c00c030075a7 */ /* 0x0022a400080011ff */
[----:B--2---:R-:W-:Y:S05]  /*9d50*/  @!P0 NANOSLEEP.SYNCS 0x989680 ;  /* 0x009896800000895d */ /* 0x004fea0003900000 */
[----:B------:R-:W2:Y:S02]  /*9d60*/  @!P0 SYNCS.PHASECHK.TRANS64 P0, [R3+URZ+0xc0], R12 ;  /* 0x0000c00c030085a7 */ /* 0x000ea400080010ff */
[----:B--2---:R-:W-:Y:S05]  /*9d70*/  @!P0 BRA `(.L_x_173) ;  /* 0xfffffffc00f08947 */ /* 0x004fea000383ffff */
[----:B------:R-:W-:Y:S05]  /*9d80*/  BRA `(.L_x_174) ;  /* 0xffffffa400f87947 */ /* 0x000fea000383ffff */
.L_x_82:
[----:B-1----:R-:W-:Y:S07]  /*9d90*/  MOV R3, UR7 ;  /* 0x0000000700037c02 */ /* 0x002fee0008000f00 */
.L_x_175:
[----:B-1----:R1:W2:Y:S02]  /*9da0*/  SYNCS.PHASECHK.TRANS64.TRYWAIT P0, [R3+URZ+0xc8], R12 ;  /* 0x0000c80c030075a7 */ /* 0x0022a400080011ff */
[----:B--2---:R-:W-:Y:S05]  /*9db0*/  @!P0 NANOSLEEP.SYNCS 0x989680 ;  /* 0x009896800000895d */ /* 0x004fea0003900000 */
[----:B------:R-:W2:Y:S02]  /*9dc0*/  @!P0 SYNCS.PHASECHK.TRANS64 P0, [R3+URZ+0xc8], R12 ;  /* 0x0000c80c030085a7 */ /* 0x000ea400080010ff */
[----:B--2---:R-:W-:Y:S05]  /*9dd0*/  @!P0 BRA `(.L_x_175) ;  /* 0xfffffffc00f08947 */ /* 0x004fea000383ffff */
[----:B------:R-:W-:Y:S05]  /*9de0*/  BRA `(.L_x_176) ;  /* 0xffffffa800347947 */ /* 0x000fea000383ffff */
.L_x_83:
[----:B-1----:R-:W-:Y:S07]  /*9df0*/  MOV R3, UR7 ;  /* 0x0000000700037c02 */ /* 0x002fee0008000f00 */
.L_x_177:
[----:B-1----:R1:W2:Y:S02]  /*9e00*/  SYNCS.PHASECHK.TRANS64.TRYWAIT P0, [R3+URZ+0xd0], R12 ;  /* 0x0000d00c030075a7 */ /* 0x0022a400080011ff */
[----:B--2---:R-:W-:Y:S05]  /*9e10*/  @!P0 NANOSLEEP.SYNCS 0x989680 ;  /* 0x009896800000895d */ /* 0x004fea0003900000 */
[----:B------:R-:W2:Y:S02]  /*9e20*/  @!P0 SYNCS.PHASECHK.TRANS64 P0, [R3+URZ+0xd0], R12 ;  /* 0x0000d00c030085a7 */ /* 0x000ea400080010ff */
[----:B--2---:R-:W-:Y:S05]  /*9e30*/  @!P0 BRA `(.L_x_177) ;  /* 0xfffffffc00f08947 */ /* 0x004fea000383ffff */
[----:B------:R-:W-:Y:S05]  /*9e40*/  BRA `(.L_x_178) ;  /* 0xffffffa8007c7947 */ /* 0x000fea000383ffff */
.L_x_84:
[----:B------:R-:W-:Y:S07]  /*9e50*/  MOV R3, UR7 ;  /* 0x0000000700037c02 */ /* 0x000fee0008000f00 */
.L_x_179:
[----:B-1----:R1:W2:Y:S02]  /*9e60*/  SYNCS.PHASECHK.TRANS64.TRYWAIT P0, [R3+URZ+0xd8], R12 ;  /* 0x0000d80c030075a7 */ /* 0x0022a400080011ff */
[----:B--2---:R-:W-:Y:S05]  /*9e70*/  @!P0 NANOSLEEP.SYNCS 0x989680 ;  /* 0x009896800000895d */ /* 0x004fea0003900000 */
[----:B------:R-:W2:Y:S02]  /*9e80*/  @!P0 SYNCS.PHASECHK.TRANS64 P0, [R3+URZ+0xd8], R12 ;  /* 0x0000d80c030085a7 */ /* 0x000ea400080010ff */
[----:B--2---:R-:W-:Y:S05]  /*9e90*/  @!P0 BRA `(.L_x_179) ;  /* 0xfffffffc00f08947 */ /* 0x004fea000383ffff */
[----:B------:R-:W-:Y:S05]  /*9ea0*/  BRA `(.L_x_180) ;  /* 0xffffffac00047947 */ /* 0x000fea000383ffff */
.L_x_86:
[----:B------:R-:W-:-:S07]  /*9eb0*/  MOV R0, UR7 ;  /* 0x0000000700007c02 */ /* 0x000fce0008000f00 */
.L_x_181:
[----:B-1----:R1:W3:Y:S02]  /*9ec0*/  SYNCS.PHASECHK.TRANS64.TRYWAIT P0, [R0+URZ+0xc0], R3 ;  /* 0x0000c003000075a7 */ /* 0x0022e400080011ff */
[----:B---3--:R-:W-:Y:S05]  /*9ed0*/  @!P0 NANOSLEEP.SYNCS 0x989680 ;  /* 0x009896800000895d */ /* 0x008fea0003900000 */
[----:B------:R-:W3:Y:S02]  /*9ee0*/  @!P0 SYNCS.PHASECHK.TRANS64 P0, [R0+URZ+0xc0], R3 ;  /* 0x0000c003000085a7 */ /* 0x000ee400080010ff */
[----:B---3--:R-:W-:Y:S05]  /*9ef0*/  @!P0 BRA `(.L_x_181) ;  /* 0xfffffffc00f08947 */ /* 0x008fea000383ffff */
[----:B------:R-:W-:Y:S05]  /*9f00*/  BRA `(.L_x_182) ;  /* 0xffffffac00747947 */ /* 0x000fea000383ffff */
.L_x_87:
[----:B-1----:R-:W-:-:S07]  /*9f10*/  MOV R0, UR7 ;  /* 0x0000000700007c02 */ /* 0x002fce0008000f00 */
.L_x_183:
[----:B-1----:R1:W3:Y:S02]  /*9f20*/  SYNCS.PHASECHK.TRANS64.TRYWAIT P0, [R0+URZ+0xc8], R3 ;  /* 0x0000c803000075a7 */ /* 0x0022e400080011ff */
[----:B---3--:R-:W-:Y:S05]  /*9f30*/  @!P0 NANOSLEEP.SYNCS 0x989680 ;  /* 0x009896800000895d */ /* 0x008fea0003900000 */
[----:B------:R-:W3:Y:S02]  /*9f40*/  @!P0 SYNCS.PHASECHK.TRANS64 P0, [R0+URZ+0xc8], R3 ;  /* 0x0000c803000085a7 */ /* 0x000ee400080010ff */
[----:B---3--:R-:W-:Y:S05]  /*9f50*/  @!P0 BRA `(.L_x_183) ;  /* 0xfffffffc00f08947 */ /* 0x008fea000383ffff */
[----:B------:R-:W-:Y:S05]  /*9f60*/  BRA `(.L_x_184) ;  /* 0xffffffac00647947 */ /* 0x000fea000383ffff */
.L_x_88:
[----:B-1----:R-:W-:-:S07]  /*9f70*/  MOV R0, UR7 ;  /* 0x0000000700007c02 */ /* 0x002fce0008000f00 */
.L_x_185:
[----:B-1----:R1:W3:Y:S02]  /*9f80*/  SYNCS.PHASECHK.TRANS64.TRYWAIT P0, [R0+URZ+0xd0], R3 ;  /* 0x0000d003000075a7 */ /* 0x0022e400080011ff */
[----:B---3--:R-:W-:Y:S05]  /*9f90*/  @!P0 NANOSLEEP.SYNCS 0x989680 ;  /* 0x009896800000895d */ /* 0x008fea0003900000 */
[----:B------:R-:W3:Y:S02]  /*9fa0*/  @!P0 SYNCS.PHASECHK.TRANS64 P0, [R0+URZ+0xd0], R3 ;  /* 0x0000d003000085a7 */ /* 0x000ee400080010ff */
[----:B---3--:R-:W-:Y:S05]  /*9fb0*/  @!P0 BRA `(.L_x_185) ;  /* 0xfffffffc00f08947 */ /* 0x008fea000383ffff */
[----:B------:R-:W-:Y:S05]  /*9fc0*/  BRA `(.L_x_186) ;  /* 0xffffffac00547947 */ /* 0x000fea000383ffff */
.L_x_90:
[----:B--2---:R2:W4:Y:S02]  /*9fd0*/  SYNCS.PHASECHK.TRANS64.TRYWAIT P0, [R0+URZ+0xf0], R3 ;  /* 0x0000f003000075a7 */ /* 0x00452400080011ff */
[----:B----4-:R-:W-:Y:S05]  /*9fe0*/  @!P0 NANOSLEEP.SYNCS 0x989680 ;  /* 0x009896800000895d */ /* 0x010fea0003900000 */
[----:B------:R-:W4:Y:S02]  /*9ff0*/  @!P0 SYNCS.PHASECHK.TRANS64 P0, [R0+URZ+0xf0], R3 ;  /* 0x0000f003000085a7 */ /* 0x000f2400080010ff */
[----:B----4-:R-:W-:Y:S05]  /*a000*/  @!P0 BRA `(.L_x_90) ;  /* 0xfffffffc00f08947 */ /* 0x010fea000383ffff */
[----:B------:R-:W-:Y:S05]  /*a010*/  BRA `(.L_x_187) ;  /* 0xffffffb000247947 */ /* 0x000fea000383ffff */
.L_x_101:
[----:B-1----:R1:W3:Y:S02]  /*a020*/  SYNCS.PHASECHK.TRANS64.TRYWAIT P1, [R0+URZ+0xa0], R3 ;  /* 0x0000a003000075a7 */ /* 0x0022e400080211ff */
[----:B---3--:R-:W-:Y:S05]  /*a030*/  @!P1 NANOSLEEP.SYNCS 0x989680 ;  /* 0x009896800000995d */ /* 0x008fea0003900000 */
[----:B------:R-:W3:Y:S02]  /*a040*/  @!P1 SYNCS.PHASECHK.TRANS64 P1, [R0+URZ+0xa0], R3 ;  /* 0x0000a003000095a7 */ /* 0x000ee400080210ff */
[----:B---3--:R-:W-:Y:S05]  /*a050*/  @!P1 BRA `(.L_x_101) ;  /* 0xfffffffc00f09947 */ /* 0x008fea000383ffff */
[----:B------:R-:W-:Y:S05]  /*a060*/  BRA `(.L_x_100) ;  /* 0xffffffbc003c7947 */ /* 0x000fea000383ffff */
.L_x_103:
[----:B---3--:R3:W4:Y:S02]  /*a070*/  SYNCS.PHASECHK.TRANS64.TRYWAIT P0, [R108+URZ+0x110], R7 ;  /* 0x000110076c0075a7 */ /* 0x00872400080011ff */
[----:B----4-:R-:W-:Y:S05]  /*a080*/  @!P0 NANOSLEEP.SYNCS 0x989680 ;  /* 0x009896800000895d */ /* 0x010fea0003900000 */
[----:B------:R-:W4:Y:S02]  /*a090*/  @!P0 SYNCS.PHASECHK.TRANS64 P0, [R108+URZ+0x110], R7 ;  /* 0x000110076c0085a7 */ /* 0x000f2400080010ff */
[----:B----4-:R-:W-:Y:S05]  /*a0a0*/  @!P0 BRA `(.L_x_103) ;  /* 0xfffffffc00f08947 */ /* 0x010fea000383ffff */
[----:B------:R-:W-:Y:S05]  /*a0b0*/  BRA `(.L_x_102) ;  /* 0xffffffbc00907947 */ /* 0x000fea000383ffff */
.L_x_111:
[----:B--2---:R2:W3:Y:S02]  /*a0c0*/  SYNCS.PHASECHK.TRANS64.TRYWAIT P0, [R55+URZ+0xa0], R0 ;  /* 0x0000a000370075a7 */ /* 0x0044e400080011ff */
[----:B---3--:R-:W-:Y:S05]  /*a0d0*/  @!P0 NANOSLEEP.SYNCS 0x989680 ;  /* 0x009896800000895d */ /* 0x008fea0003900000 */
[----:B------:R-:W3:Y:S02]  /*a0e0*/  @!P0 SYNCS.PHASECHK.TRANS64 P0, [R55+URZ+0xa0], R0 ;  /* 0x0000a000370085a7 */ /* 0x000ee400080010ff */
[----:B---3--:R-:W-:Y:S05]  /*a0f0*/  @!P0 BRA `(.L_x_111) ;  /* 0xfffffffc00f08947 */ /* 0x008fea000383ffff */
[----:B------:R-:W-:Y:S05]  /*a100*/  BRA `(.L_x_110) ;  /* 0xffffffc800887947 */ /* 0x000fea000383ffff */
.L_x_119:
[----:B--2---:R2:W3:Y:S02]  /*a110*/  SYNCS.PHASECHK.TRANS64.TRYWAIT P0, [R73+URZ+0xa0], R2 ;  /* 0x0000a002490075a7 */ /* 0x0044e400080011ff */
[----:B---3--:R-:W-:Y:S05]  /*a120*/  @!P0 NANOSLEEP.SYNCS 0x989680 ;  /* 0x009896800000895d */ /* 0x008fea0003900000 */
[----:B------:R-:W3:Y:S02]  /*a130*/  @!P0 SYNCS.PHASECHK.TRANS64 P0, [R73+URZ+0xa0], R2 ;  /* 0x0000a002490085a7 */ /* 0x000ee400080010ff */
[----:B---3--:R-:W-:Y:S05]  /*a140*/  @!P0 BRA `(.L_x_119) ;  /* 0xfffffffc00f08947 */ /* 0x008fea000383ffff */
[----:B------:R-:W-:Y:S05]  /*a150*/  BRA `(.L_x_118) ;  /* 0xffffffd400c47947 */ /* 0x000fea000383ffff */
.L_x_127:
[----:B--2---:R2:W3:Y:S02]  /*a160*/  SYNCS.PHASECHK.TRANS64.TRYWAIT P0, [R76+URZ+0xa0], R3 ;  /* 0x0000a0034c0075a7 */ /* 0x0044e400080011ff */
[----:B---3--:R-:W-:Y:S05]  /*a170*/  @!P0 NANOSLEEP.SYNCS 0x989680 ;  /* 0x009896800000895d */ /* 0x008fea0003900000 */
[----:B------:R-:W3:Y:S02]  /*a180*/  @!P0 SYNCS.PHASECHK.TRANS64 P0, [R76+URZ+0xa0], R3 ;  /* 0x0000a0034c0085a7 */ /* 0x000ee400080010ff */
[----:B---3--:R-:W-:Y:S05]  /*a190*/  @!P0 BRA `(.L_x_127) ;  /* 0xfffffffc00f08947 */ /* 0x008fea000383ffff */
[----:B------:R-:W-:Y:S05]  /*a1a0*/  BRA `(.L_x_126) ;  /* 0xffffffe4000c7947 */ /* 0x000fea000383ffff */
        .weak           $__internal_0_$__cuda_sm10x_tcgen05_guardrail_trap_col_being_dealloced_not_returned_by_alloc
        .type           $__internal_0_$__cuda_sm10x_tcgen05_guardrail_trap_col_being_dealloced_not_returned_by_alloc,@function
        .size           $__internal_0_$__cuda_sm10x_tcgen05_guardrail_trap_col_being_dealloced_not_returned_by_alloc,($__internal_1_$__cuda_sm10x_tcgen05_guardrail_trap_phase_invalid_during_alloc - $__internal_0_$__cuda_sm10x_tcgen05_guardrail_trap_col_being_dealloced_not_returned_by_alloc)
$__internal_0_$__cuda_sm10x_tcgen05_guardrail_trap_col_being_dealloced_not_returned_by_alloc:
[----:B------:R-:W-:Y:S05]  /*a1b0*/  BPT.TRAP 0x1 ;  /* 0x000000040000795c */ /* 0x000fea0000300000 */
[----:B------:R-:W-:-:S04]  /*a1c0*/  HFMA2 R3, -RZ, RZ, 0, 0 ;  /* 0x00000000ff037431 */ /* 0x000fc800000001ff */
[----:B------:R-:W-:Y:S05]  /*a1d0*/  RET.REL.NODEC R2 `(_ZN7cutlass13device_kernelINS_4gemm6kernel13GemmUniversalIN4cute5tupleIJiiiiEEENS1_10collective13CollectiveMmaINS1_35MainloopSm100TmaUmmaWarpSpecializedILi10ELi2ELi4ENS5_IJNS4_1CILi1EEESB_SB_EEEEENS5_IJNSA_ILi64EEENSA_ILi256EEESE_EEEaNS5_IJSB_llEEEaNS5_IJlSB_lEEENS4_8TiledMMAINS4_8MMA_AtomIJNS4_15SM100_MMA_S8_SSIaaiLi64ELi256ELNS4_4UMMA5MajorE1ELSN_0ELNSM_8SaturateE0EEEEEENS4_6LayoutISC_NS5_IJNSA_ILi0EEESS_SS_EEEEENS5_IJNS4_10UnderscoreESV_SV_EEEEENS4_13SM90_TMA_LOADENS4_14ComposedLayoutINS4_7SwizzleILi2ELi4ELi3EEENS4_18smem_ptr_flag_bitsILi8EEENSR_INS5_IJSE_NSA_ILi8EEEEEENS5_IJSB_SE_EEEEEEEvNS4_8identityESY_NSZ_IS11_S13_NSR_INS5_IJS14_SE_EEENS5_IJSE_SB_EEEEEEEvS19_EENS_8epilogue10collective18CollectiveEpilogueINS1F_23Sm100TmaWarpSpecializedILi4ELi2ELi32ELb0ELb0EEEJSG_NS5_IJNSR_ISE_SB_EES1K_EEEaSI_aSI_NS1F_6fusion15FusionCallbacksIS1J_NS1M_17LinearCombinationIaiaiLNS_15FloatRoundStyleE2EEESG_S1L_JEEENS4_5SM1004TMEM4LOAD26SM100_TMEM_LOAD_16dp32b32xESY_S1D_NS4_39AutoVectorizingCopyWithAssumedAlignmentILi128EEENS4_14SM90_TMA_STOREES1D_S1X_S1X_EEEvvEEEEvNT_6ParamsE) ;  /* 0xffffff5c02887950 */ /* 0x000fea0003c3ffff */
        .weak           $__internal_1_$__cuda_sm10x_tcgen05_guardrail_trap_phase_invalid_during_alloc
        .type           $__internal_1_$__cuda_sm10x_tcgen05_guardrail_trap_phase_invalid_during_alloc,@function
        .size           $__internal_1_$__cuda_sm10x_tcgen05_guardrail_trap_phase_invalid_during_alloc,($__internal_2_$__cuda_sm10x_tcgen05_guardrail_trap_unallocated_columns_being_dealloced - $__internal_1_$__cuda_sm10x_tcgen05_guardrail_trap_phase_invalid_during_alloc)
$__internal_1_$__cuda_sm10x_tcgen05_guardrail_trap_phase_invalid_during_alloc:
[----:B------:R-:W-:Y:S05]  /*a1e0*/  BPT.TRAP 0x1 ;  /* 0x000000040000795c */ /* 0x000fea0000300000 */
[----:B------:R-:W-:-:S04]  /*a1f0*/  MOV R3, 0x0 ;  /* 0x0000000000037802 */ /* 0x000fc80000000f00 */
[----:B------:R-:W-:Y:S05]  /*a200*/  RET.REL.NODEC R2 `(_ZN7cutlass13device_kernelINS_4gemm6kernel13GemmUniversalIN4cute5tupleIJiiiiEEENS1_10collective13CollectiveMmaINS1_35MainloopSm100TmaUmmaWarpSpecializedILi10ELi2ELi4ENS5_IJNS4_1CILi1EEESB_SB_EEEEENS5_IJNSA_ILi64EEENSA_ILi256EEESE_EEEaNS5_IJSB_llEEEaNS5_IJlSB_lEEENS4_8TiledMMAINS4_8MMA_AtomIJNS4_15SM100_MMA_S8_SSIaaiLi64ELi256ELNS4_4UMMA5MajorE1ELSN_0ELNSM_8SaturateE0EEEEEENS4_6LayoutISC_NS5_IJNSA_ILi0EEESS_SS_EEEEENS5_IJNS4_10UnderscoreESV_SV_EEEEENS4_13SM90_TMA_LOADENS4_14ComposedLayoutINS4_7SwizzleILi2ELi4ELi3EEENS4_18smem_ptr_flag_bitsILi8EEENSR_INS5_IJSE_NSA_ILi8EEEEEENS5_IJSB_SE_EEEEEEEvNS4_8identityESY_NSZ_IS11_S13_NSR_INS5_IJS14_SE_EEENS5_IJSE_SB_EEEEEEEvS19_EENS_8epilogue10collective18CollectiveEpilogueINS1F_23Sm100TmaWarpSpecializedILi4ELi2ELi32ELb0ELb0EEEJSG_NS5_IJNSR_ISE_SB_EES1K_EEEaSI_aSI_NS1F_6fusion15FusionCallbacksIS1J_NS1M_17LinearCombinationIaiaiLNS_15FloatRoundStyleE2EEESG_S1L_JEEENS4_5SM1004TMEM4LOAD26SM100_TMEM_LOAD_16dp32b32xESY_S1D_NS4_39AutoVectorizingCopyWithAssumedAlignmentILi128EEENS4_14SM90_TMA_STOREES1D_S1X_S1X_EEEvvEEEEvNT_6ParamsE) ;  /* 0xffffff5c027c7950 */ /* 0x000fea0003c3ffff */
        .weak           $__internal_2_$__cuda_sm10x_tcgen05_guardrail_trap_unallocated_columns_being_dealloced
        .type           $__internal_2_$__cuda_sm10x_tcgen05_guardrail_trap_unallocated_columns_being_dealloced,@function
        .size           $__internal_2_$__cuda_sm10x_tcgen05_guardrail_trap_unallocated_columns_being_dealloced,(.L_x_189 - $__internal_2_$__cuda_sm10x_tcgen05_guardrail_trap_unallocated_columns_being_dealloced)
$__internal_2_$__cuda_sm10x_tcgen05_guardrail_trap_unallocated_columns_being_dealloced:
[----:B------:R-:W-:Y:S05]  /*a210*/  BPT.TRAP 0x1 ;  /* 0x000000040000795c */ /* 0x000fea0000300000 */
[----:B------:R-:W-:-:S04]  /*a220*/  HFMA2 R3, -RZ, RZ, 0, 0 ;  /* 0x00000000ff037431 */ /* 0x000fc800000001ff */
[----:B------:R-:W-:Y:S05]  /*a230*/  RET.REL.NODEC R2 `(_ZN7cutlass13device_kernelINS_4gemm6kernel13GemmUniversalIN4cute5tupleIJiiiiEEENS1_10collective13CollectiveMmaINS1_35MainloopSm100TmaUmmaWarpSpecializedILi10ELi2ELi4ENS5_IJNS4_1CILi1EEESB_SB_EEEEENS5_IJNSA_ILi64EEENSA_ILi256EEESE_EEEaNS5_IJSB_llEEEaNS5_IJlSB_lEEENS4_8TiledMMAINS4_8MMA_AtomIJNS4_15SM100_MMA_S8_SSIaaiLi64ELi256ELNS4_4UMMA5MajorE1ELSN_0ELNSM_8SaturateE0EEEEEENS4_6LayoutISC_NS5_IJNSA_ILi0EEESS_SS_EEEEENS5_IJNS4_10UnderscoreESV_SV_EEEEENS4_13SM90_TMA_LOADENS4_14ComposedLayoutINS4_7SwizzleILi2ELi4ELi3EEENS4_18smem_ptr_flag_bitsILi8EEENSR_INS5_IJSE_NSA_ILi8EEEEEENS5_IJSB_SE_EEEEEEEvNS4_8identityESY_NSZ_IS11_S13_NSR_INS5_IJS14_SE_EEENS5_IJSE_SB_EEEEEEEvS19_EENS_8epilogue10collective18CollectiveEpilogueINS1F_23Sm100TmaWarpSpecializedILi4ELi2ELi32ELb0ELb0EEEJSG_NS5_IJNSR_ISE_SB_EES1K_EEEaSI_aSI_NS1F_6fusion15FusionCallbacksIS1J_NS1M_17LinearCombinationIaiaiLNS_15FloatRoundStyleE2EEESG_S1L_JEEENS4_5SM1004TMEM4LOAD26SM100_TMEM_LOAD_16dp32b32xESY_S1D_NS4_39AutoVectorizingCopyWithAssumedAlignmentILi128EEENS4_14SM90_TMA_STOREES1D_S1X_S1X_EEEvvEEEEvNT_6ParamsE) ;  /* 0xffffff5c02707950 */ /* 0x000fea0003c3ffff */
.L_x_188:
[----:B------:R-:W-:-:S00]  /*a240*/  BRA `(.L_x_188) ;  /* 0xfffffffc00fc7947 */ /* 0x000fc0000383ffff */
[----:B------:R-:W-:-:S00]  /*a250*/  NOP ;  /* 0x0000000000007918 */ /* 0x000fc00000000000 */
        /* <DEDUP_REMOVED lines=10> */
.L_x_189:


//--------------------- .nv.global.init           --------------------------
	.section	.nv.global.init,"aw",@progbits
.nv.global.init:
	.type		$str$27,@object
	.size		$str$27,($str$28 - $str$27)
$str$27:
        /*0000*/ 	.byte	0x28, 0x61, 0x64, 0x64, 0x72, 0x65, 0x73, 0x73, 0x20, 0x26, 0x20, 0x6d, 0x61, 0x73, 0x6b, 0x29
        /*0010*/ 	.byte	0x20, 0x3d, 0x3d, 0x20, 0x30, 0x00
	.type		$str$28,@object
	.size		$str$28,($str$26 - $str$28)
$str$28:
        /*0016*/ 	.byte	0x2f, 0x74, 0x6d, 0x70, 0x2f, 0x63, 0x75, 0x74, 0x6c, 0x61, 0x73, 0x73, 0x5f, 0x73, 0x77, 0x65
        /*0026*/ 	.byte	0x65, 0x70, 0x5f, 0x73, 0x72, 0x63, 0x2f, 0x69, 0x6e, 0x63, 0x6c, 0x75, 0x64, 0x65, 0x2f, 0x63
        /*0036*/ 	.byte	0x75, 0x74, 0x65, 0x2f, 0x70, 0x6f, 0x69, 0x6e, 0x74, 0x65, 0x72, 0x5f, 0x66, 0x6c, 0x61, 0x67
        /*0046*/ 	.byte	0x67, 0x65, 0x64, 0x2e, 0x68, 0x70, 0x70, 0x00
	.type		$str$26,@object
	.size		$str$26,($str$25 - $str$26)
$str$26:
        /*004e*/ 	.byte	0x2f, 0x74, 0x6d, 0x70, 0x2f, 0x63, 0x75, 0x74, 0x6c, 0x61, 0x73, 0x73, 0x5f, 0x73, 0x77, 0x65
        /*005e*/ 	.byte	0x65, 0x70, 0x5f, 0x73, 0x72, 0x63, 0x2f, 0x69, 0x6e, 0x63, 0x6c, 0x75, 0x64, 0x65, 0x2f, 0x63
        /*006e*/ 	.byte	0x75, 0x74, 0x65, 0x2f, 0x61, 0x74, 0x6f, 0x6d, 0x2f, 0x63, 0x6f, 0x70, 0x79, 0x5f, 0x74, 0x72
        /*007e*/ 	.byte	0x61, 0x69, 0x74, 0x73, 0x5f, 0x73, 0x6d, 0x31, 0x30, 0x30, 0x2e, 0x68, 0x70, 0x70, 0x00
	.type		$str$25,@object
	.size		$str$25,(__unnamed_1 - $str$25)
$str$25:
        /*008d*/ 	.byte	0x28, 0x28, 0x75, 0x69, 0x6e, 0x74, 0x33, 0x32, 0x5f, 0x74, 0x28, 0x74, 0x68, 0x72, 0x65, 0x61
        /*009d*/ 	.byte	0x64, 0x49, 0x64, 0x78, 0x2e, 0x78, 0x29, 0x20, 0x2f, 0x20, 0x33, 0x32, 0x29, 0x20, 0x25, 0x20
        /*00ad*/ 	.byte	0x34, 0x29, 0x20, 0x3d, 0x3d, 0x20, 0x28, 0x28, 0x28, 0x74, 0x6d, 0x65, 0x6d, 0x5f, 0x61, 0x64
        /*00bd*/ 	.byte	0x64, 0x72, 0x20, 0x3e, 0x3e, 0x20, 0x31, 0x36, 0x29, 0x20, 0x2f, 0x20, 0x33, 0x32, 0x29, 0x20
        /*00cd*/ 	.byte	0x25, 0x20, 0x34, 0x29, 0x00
	.type		__unnamed_1,@object
	.size		__unnamed_1,(__unnamed_2 - __unnamed_1)
__unnamed_1:
        /*00d2*/ 	.byte	0x61, 0x75, 0x74, 0x6f, 0x20, 0x63, 0x75, 0x74, 0x65, 0x3a, 0x3a, 0x61, 0x73, 0x5f, 0x70, 0x6f
        /* <DEDUP_REMOVED lines=24> */
        /*0262*/ 	.byte	0x00
	.type		__unnamed_2,@object
	.size		__unnamed_2,(__unnamed_3 - __unnamed_2)
__unnamed_2:
        /* <DEDUP_REMOVED lines=26> */
	.type		__unnamed_3,@object
	.size		__unnamed_3,(.L_3 - __unnamed_3)
__unnamed_3:
        /* <DEDUP_REMOVED lines=41> */
.L_3:


//--------------------- .nv.shared._ZN7cutlass13device_kernelINS_4gemm6kernel13GemmUniversalIN4cute5tupleIJiiiiEEENS1_10collective13CollectiveMmaINS1_35MainloopSm100TmaUmmaWarpSpecializedILi10ELi2ELi4ENS5_IJNS4_1CILi1EEESB_SB_EEEEENS5_IJNSA_ILi64EEENSA_ILi256EEESE_EEEaNS5_IJSB_llEEEaNS5_IJlSB_lEEENS4_8TiledMMAINS4_8MMA_AtomIJNS4_15SM100_MMA_S8_SSIaaiLi64ELi256ELNS4_4UMMA5MajorE1ELSN_0ELNSM_8SaturateE0EEEEEENS4_6LayoutISC_NS5_IJNSA_ILi0EEESS_SS_EEEEENS5_IJNS4_10UnderscoreESV_SV_EEEEENS4_13SM90_TMA_LOADENS4_14ComposedLayoutINS4_7SwizzleILi2ELi4ELi3EEENS4_18smem_ptr_flag_bitsILi8EEENSR_INS5_IJSE_NSA_ILi8EEEEEENS5_IJSB_SE_EEEEEEEvNS4_8identityESY_NSZ_IS11_S13_NSR_INS5_IJS14_SE_EEENS5_IJSE_SB_EEEEEEEvS19_EENS_8epilogue10collective18CollectiveEpilogueINS1F_23Sm100TmaWarpSpecializedILi4ELi2ELi32ELb0ELb0EEEJSG_NS5_IJNSR_ISE_SB_EES1K_EEEaSI_aSI_NS1F_6fusion15FusionCallbacksIS1J_NS1M_17LinearCombinationIaiaiLNS_15FloatRoundStyleE2EEESG_S1L_JEEENS4_5SM1004TMEM4LOAD26SM100_TMEM_LOAD_16dp32b32xESY_S1D_NS4_39AutoVectorizingCopyWithAssumedAlignmentILi128EEENS4_14SM90_TMA_STOREES1D_S1X_S1X_EEEvvEEEEvNT_6ParamsE --------------------------
	.section	.nv.shared._ZN7cutlass13device_kernelINS_4gemm6kernel13GemmUniversalIN4cute5tupleIJiiiiEEENS1_10collective13CollectiveMmaINS1_35MainloopSm100TmaUmmaWarpSpecializedILi10ELi2ELi4ENS5_IJNS4_1CILi1EEESB_SB_EEEEENS5_IJNSA_ILi64EEENSA_ILi256EEESE_EEEaNS5_IJSB_llEEEaNS5_IJlSB_lEEENS4_8TiledMMAINS4_8MMA_AtomIJNS4_15SM100_MMA_S8_SSIaaiLi64ELi256ELNS4_4UMMA5MajorE1ELSN_0ELNSM_8SaturateE0EEEEEENS4_6LayoutISC_NS5_IJNSA_ILi0EEESS_SS_EEEEENS5_IJNS4_10UnderscoreESV_SV_EEEEENS4_13SM90_TMA_LOADENS4_14ComposedLayoutINS4_7SwizzleILi2ELi4ELi3EEENS4_18smem_ptr_flag_bitsILi8EEENSR_INS5_IJSE_NSA_ILi8EEEEEENS5_IJSB_SE_EEEEEEEvNS4_8identityESY_NSZ_IS11_S13_NSR_INS5_IJS14_SE_EEENS5_IJSE_SB_EEEEEEEvS19_EENS_8epilogue10collective18CollectiveEpilogueINS1F_23Sm100TmaWarpSpecializedILi4ELi2ELi32ELb0ELb0EEEJSG_NS5_IJNSR_ISE_SB_EES1K_EEEaSI_aSI_NS1F_6fusion15FusionCallbacksIS1J_NS1M_17LinearCombinationIaiaiLNS_15FloatRoundStyleE2EEESG_S1L_JEEENS4_5SM1004TMEM4LOAD26SM100_TMEM_LOAD_16dp32b32xESY_S1D_NS4_39AutoVectorizingCopyWithAssumedAlignmentILi128EEENS4_14SM90_TMA_STOREES1D_S1X_S1X_EEEvvEEEEvNT_6ParamsE,"aw",@nobits
	.sectionflags	@""
	.align	16
	.zero		1024


//--------------------- .nv.shared.reserved.0     --------------------------
	.section	.nv.shared.reserved.0,"aw",@nobits
	.weak		__nv_reservedSMEM_offset_0_alias
	.size		__nv_reservedSMEM_offset_0_alias, 0, 64
	.other		__nv_reservedSMEM_offset_0_alias,@"STO_CUDA_RESERVED_SHARED STV_DEFAULT"
__nv_reservedSMEM_offset_0_alias:
	.zero		0
.nv.shared.reserved.0:
	.zero		64
	.weak		__nv_reservedSMEM_tcgen05_partition
	.type		__nv_reservedSMEM_tcgen05_partition,@object
	.size		__nv_reservedSMEM_tcgen05_partition,(.L_0 - __nv_reservedSMEM_tcgen05_partition)
__nv_reservedSMEM_tcgen05_partition:
	.zero		32
.L_0:


//--------------------- .nv.global                --------------------------
	.section	.nv.global,"aw",@nobits
.nv.global:
	.type		_ZN40_INTERNAL_99ed313e_4_k_cu_ab4b2bc2_310174cute1_E,@object
	.size		_ZN40_INTERNAL_99ed313e_4_k_cu_ab4b2bc2_310174cute1_E,(_ZN40_INTERNAL_99ed313e_4_k_cu_ab4b2bc2_310174cuda3std3__45__cpo6cbeginE - _ZN40_INTERNAL_99ed313e_4_k_cu_ab4b2bc2_310174cute1_E)
_ZN40_INTERNAL_99ed313e_4_k_cu_ab4b2bc2_310174cute1_E:
	.zero		1
	.type		_ZN40_INTERNAL_99ed313e_4_k_cu_ab4b2bc2_310174cuda3std3__45__cpo6cbeginE,@object
	.size		_ZN40_INTERNAL_99ed313e_4_k_cu_ab4b2bc2_310174cuda3std3__45__cpo6cbeginE,(_ZN40_INTERNAL_99ed313e_4_k_cu_ab4b2bc2_310174cuda3std3__48in_placeE - _ZN40_INTERNAL_99ed313e_4_k_cu_ab4b2bc2_310174cuda3std3__45__cpo6cbeginE)
_ZN40_INTERNAL_99ed313e_4_k_cu_ab4b2bc2_310174cuda3std3__45__cpo6cbeginE:
	.zero		1
	.type		_ZN40_INTERNAL_99ed313e_4_k_cu_ab4b2bc2_310174cuda3std3__48in_placeE,@object
	.size		_ZN40_INTERNAL_99ed313e_4_k_cu_ab4b2bc2_310174cuda3std3__48in_placeE,(_ZN40_INTERNAL_99ed313e_4_k_cu_ab4b2bc2_310174cuda3std6ranges3__45__cpo9iter_moveE - _ZN40_INTERNAL_99ed313e_4_k_cu_ab4b2bc2_310174cuda3std3__48in_placeE)
_ZN40_INTERNAL_99ed313e_4_k_cu_ab4b2bc2_310174cuda3std3__48in_placeE:
	.zero		1
	.type		_ZN40_INTERNAL_99ed313e_4_k_cu_ab4b2bc2_310174cuda3std6ranges3__45__cpo9iter_moveE,@object
	.size		_ZN40_INTERNAL_99ed313e_4_k_cu_ab4b2bc2_310174cuda3std6ranges3__45__cpo9iter_moveE,(_ZN40_INTERNAL_99ed313e_4_k_cu_ab4b2bc2_310174cuda3std3__45__cpo5beginE - _ZN40_INTERNAL_99ed313e_4_k_cu_ab4b2bc2_310174cuda3std6ranges3__45__cpo9iter_moveE)
_ZN40_INTERNAL_99ed313e_4_k_cu_ab4b2bc2_310174cuda3std6ranges3__45__cpo9iter_moveE:
	.zero		1
	.type		_ZN40_INTERNAL_99ed313e_4_k_cu_ab4b2bc2_310174cuda3std3__45__cpo5beginE,@object
	.size		_ZN40_INTERNAL_99ed313e_4_k_cu_ab4b2bc2_310174cuda3std3__45__cpo5beginE,(_ZN40_INTERNAL_99ed313e_4_k_cu_ab4b2bc2_310174cuda3std3__442_GLOBAL__N__99ed313e_4_k_cu_ab4b2bc2_310176ignoreE - _ZN40_INTERNAL_99ed313e_4_k_cu_ab4b2bc2_310174cuda3std3__45__cpo5beginE)
_ZN40_INTERNAL_99ed313e_4_k_cu_ab4b2bc2_310174cuda3std3__45__cpo5beginE:
	.zero		1
	.type		_ZN40_INTERNAL_99ed313e_4_k_cu_ab4b2bc2_310174cuda3std3__442_GLOBAL__N__99ed313e_4_k_cu_ab4b2bc2_310176ignoreE,@object
	.size		_ZN40_INTERNAL_99ed313e_4_k_cu_ab4b2bc2_310174cuda3std3__442_GLOBAL__N__99ed313e_4_k_cu_ab4b2bc2_310176ignoreE,(_ZN40_INTERNAL_99ed313e_4_k_cu_ab4b2bc2_310174cute7productE - _ZN40_INTERNAL_99ed313e_4_k_cu_ab4b2bc2_310174cuda3std3__442_GLOBAL__N__99ed313e_4_k_cu_ab4b2bc2_310176ignoreE)
_ZN40_INTERNAL_99ed313e_4_k_cu_ab4b2bc2_310174cuda3std3__442_GLOBAL__N__99ed313e_4_k_cu_ab4b2bc2_310176ignoreE:
	.zero		1
	.type		_ZN40_INTERNAL_99ed313e_4_k_cu_ab4b2bc2_310174cute7productE,@object
	.size		_ZN40_INTERNAL_99ed313e_4_k_cu_ab4b2bc2_310174cute7productE,(_ZN40_INTERNAL_99ed313e_4_k_cu_ab4b2bc2_310174cuda3std3__45__cpo3endE - _ZN40_INTERNAL_99ed313e_4_k_cu_ab4b2bc2_310174cute7productE)
_ZN40_INTERNAL_99ed313e_4_k_cu_ab4b2bc2_310174cute7productE:
	.zero		1
	.type		_ZN40_INTERNAL_99ed313e_4_k_cu_ab4b2bc2_310174cuda3std3__45__cpo3endE,@object
	.size		_ZN40_INTERNAL_99ed313e_4_k_cu_ab4b2bc2_310174cuda3std3__45__cpo3endE,(_ZN40_INTERNAL_99ed313e_4_k_cu_ab4b2bc2_310174cuda3std3__419piecewise_constructE - _ZN40_INTERNAL_99ed313e_4_k_cu_ab4b2bc2_310174cuda3std3__45__cpo3endE)
_ZN40_INTERNAL_99ed313e_4_k_cu_ab4b2bc2_310174cuda3std3__45__cpo3endE:
	.zero		1
	.type		_ZN40_INTERNAL_99ed313e_4_k_cu_ab4b2bc2_310174cuda3std3__419piecewise_constructE,@object
	.size		_ZN40_INTERNAL_99ed313e_4_k_cu_ab4b2bc2_310174cuda3std3__419piecewise_constructE,(_ZN40_INTERNAL_99ed313e_4_k_cu_ab4b2bc2_310174cuda3std3__45__cpo4cendE - _ZN40_INTERNAL_99ed313e_4_k_cu_ab4b2bc2_310174cuda3std3__419piecewise_constructE)
_ZN40_INTERNAL_99ed313e_4_k_cu_ab4b2bc2_310174cuda3std3__419piecewise_constructE:
	.zero		1
	.type		_ZN40_INTERNAL_99ed313e_4_k_cu_ab4b2bc2_310174cuda3std3__45__cpo4cendE,@object
	.size		_ZN40_INTERNAL_99ed313e_4_k_cu_ab4b2bc2_310174cuda3std3__45__cpo4cendE,(_ZN40_INTERNAL_99ed313e_4_k_cu_ab4b2bc2_310174cuda3std6ranges3__45__cpo4swapE - _ZN40_INTERNAL_99ed313e_4_k_cu_ab4b2bc2_310174cuda3std3__45__cpo4cendE)
_ZN40_INTERNAL_99ed313e_4_k_cu_ab4b2bc2_310174cuda3std3__45__cpo4cendE:
	.zero		1
	.type		_ZN40_INTERNAL_99ed313e_4_k_cu_ab4b2bc2_310174cuda3std6ranges3__45__cpo4swapE,@object
	.size		_ZN40_INTERNAL_99ed313e_4_k_cu_ab4b2bc2_310174cuda3std6ranges3__45__cpo4swapE,(.L_11 - _ZN40_INTERNAL_99ed313e_4_k_cu_ab4b2bc2_310174cuda3std6ranges3__45__cpo4swapE)
_ZN40_INTERNAL_99ed313e_4_k_cu_ab4b2bc2_310174cuda3std6ranges3__45__cpo4swapE:
	.zero		1
.L_11:


//--------------------- .nv.constant0._ZN7cutlass13device_kernelINS_4gemm6kernel13GemmUniversalIN4cute5tupleIJiiiiEEENS1_10collective13CollectiveMmaINS1_35MainloopSm100TmaUmmaWarpSpecializedILi10ELi2ELi4ENS5_IJNS4_1CILi1EEESB_SB_EEEEENS5_IJNSA_ILi64EEENSA_ILi256EEESE_EEEaNS5_IJSB_llEEEaNS5_IJlSB_lEEENS4_8TiledMMAINS4_8MMA_AtomIJNS4_15SM100_MMA_S8_SSIaaiLi64ELi256ELNS4_4UMMA5MajorE1ELSN_0ELNSM_8SaturateE0EEEEEENS4_6LayoutISC_NS5_IJNSA_ILi0EEESS_SS_EEEEENS5_IJNS4_10UnderscoreESV_SV_EEEEENS4_13SM90_TMA_LOADENS4_14ComposedLayoutINS4_7SwizzleILi2ELi4ELi3EEENS4_18smem_ptr_flag_bitsILi8EEENSR_INS5_IJSE_NSA_ILi8EEEEEENS5_IJSB_SE_EEEEEEEvNS4_8identityESY_NSZ_IS11_S13_NSR_INS5_IJS14_SE_EEENS5_IJSE_SB_EEEEEEEvS19_EENS_8epilogue10collective18CollectiveEpilogueINS1F_23Sm100TmaWarpSpecializedILi4ELi2ELi32ELb0ELb0EEEJSG_NS5_IJNSR_ISE_SB_EES1K_EEEaSI_aSI_NS1F_6fusion15FusionCallbacksIS1J_NS1M_17LinearCombinationIaiaiLNS_15FloatRoundStyleE2EEESG_S1L_JEEENS4_5SM1004TMEM4LOAD26SM100_TMEM_LOAD_16dp32b32xESY_S1D_NS4_39AutoVectorizingCopyWithAssumedAlignmentILi128EEENS4_14SM90_TMA_STOREES1D_S1X_S1X_EEEvvEEEEvNT_6ParamsE --------------------------
	.section	.nv.constant0._ZN7cutlass13device_kernelINS_4gemm6kernel13GemmUniversalIN4cute5tupleIJiiiiEEENS1_10collective13CollectiveMmaINS1_35MainloopSm100TmaUmmaWarpSpecializedILi10ELi2ELi4ENS5_IJNS4_1CILi1EEESB_SB_EEEEENS5_IJNSA_ILi64EEENSA_ILi256EEESE_EEEaNS5_IJSB_llEEEaNS5_IJlSB_lEEENS4_8TiledMMAINS4_8MMA_AtomIJNS4_15SM100_MMA_S8_SSIaaiLi64ELi256ELNS4_4UMMA5MajorE1ELSN_0ELNSM_8SaturateE0EEEEEENS4_6LayoutISC_NS5_IJNSA_ILi0EEESS_SS_EEEEENS5_IJNS4_10UnderscoreESV_SV_EEEEENS4_13SM90_TMA_LOADENS4_14ComposedLayoutINS4_7SwizzleILi2ELi4ELi3EEENS4_18smem_ptr_flag_bitsILi8EEENSR_INS5_IJSE_NSA_ILi8EEEEEENS5_IJSB_SE_EEEEEEEvNS4_8identityESY_NSZ_IS11_S13_NSR_INS5_IJS14_SE_EEENS5_IJSE_SB_EEEEEEEvS19_EENS_8epilogue10collective18CollectiveEpilogueINS1F_23Sm100TmaWarpSpecializedILi4ELi2ELi32ELb0ELb0EEEJSG_NS5_IJNSR_ISE_SB_EES1K_EEEaSI_aSI_NS1F_6fusion15FusionCallbacksIS1J_NS1M_17LinearCombinationIaiaiLNS_15FloatRoundStyleE2EEESG_S1L_JEEENS4_5SM1004TMEM4LOAD26SM100_TMEM_LOAD_16dp32b32xESY_S1D_NS4_39AutoVectorizingCopyWithAssumedAlignmentILi128EEENS4_14SM90_TMA_STOREES1D_S1X_S1X_EEEvvEEEEvNT_6ParamsE,"a",@progbits
	.sectionflags	@""
	.align	4
.nv.constant0._ZN7cutlass13device_kernelINS_4gemm6kernel13GemmUniversalIN4cute5tupleIJiiiiEEENS1_10collective13CollectiveMmaINS1_35MainloopSm100TmaUmmaWarpSpecializedILi10ELi2ELi4ENS5_IJNS4_1CILi1EEESB_SB_EEEEENS5_IJNSA_ILi64EEENSA_ILi256EEESE_EEEaNS5_IJSB_llEEEaNS5_IJlSB_lEEENS4_8TiledMMAINS4_8MMA_AtomIJNS4_15SM100_MMA_S8_SSIaaiLi64ELi256ELNS4_4UMMA5MajorE1ELSN_0ELNSM_8SaturateE0EEEEEENS4_6LayoutISC_NS5_IJNSA_ILi0EEESS_SS_EEEEENS5_IJNS4_10UnderscoreESV_SV_EEEEENS4_13SM90_TMA_LOADENS4_14ComposedLayoutINS4_7SwizzleILi2ELi4ELi3EEENS4_18smem_ptr_flag_bitsILi8EEENSR_INS5_IJSE_NSA_ILi8EEEEEENS5_IJSB_SE_EEEEEEEvNS4_8identityESY_NSZ_IS11_S13_NSR_INS5_IJS14_SE_EEENS5_IJSE_SB_EEEEEEEvS19_EENS_8epilogue10collective18CollectiveEpilogueINS1F_23Sm100TmaWarpSpecializedILi4ELi2ELi32ELb0ELb0EEEJSG_NS5_IJNSR_ISE_SB_EES1K_EEEaSI_aSI_NS1F_6fusion15FusionCallbacksIS1J_NS1M_17LinearCombinationIaiaiLNS_15FloatRoundStyleE2EEESG_S1L_JEEENS4_5SM1004TMEM4LOAD26SM100_TMEM_LOAD_16dp32b32xESY_S1D_NS4_39AutoVectorizingCopyWithAssumedAlignmentILi128EEENS4_14SM90_TMA_STOREES1D_S1X_S1X_EEEvvEEEEvNT_6ParamsE:
	.zero		2944


//--------------------- SYMBOLS --------------------------

	.type		.nv.reservedSmem.offset0,@object
	.size		.nv.reservedSmem.offset0,0x4
	.type		.nv.reservedSmem.cap,@object
	.size		.nv.reservedSmem.cap,0x4
	.type		__assertfail,@function
